	.target	sm_90a

	.elftype	@"ET_EXEC"


//--------------------- .note.nv.tkinfo           --------------------------
	.section	.note.nv.tkinfo,"",@"SHT_NOTE"
	.sectionflags	@"SHF_NOTE_NV_TKINFO"
	.tkinfo
        /*0018*/ 	.word	0x00000002
        /*0030*/ 	.string	""
        /*0030*/ 	.string	"ptxas"
        /*0030*/ 	.string	"Cuda compilation tools, release 13.0, V13.0.88"
        /*0030*/ 	.string	"Build cuda_13.0.r13.0/compiler.36424714_0"
        /*0030*/ 	.string	"-arch sm_90a -m 64 "



//--------------------- .note.nv.cuinfo           --------------------------
	.section	.note.nv.cuinfo,"",@"SHT_NOTE"
	.sectionflags	@"SHF_NOTE_NV_CUINFO"
        /*0018*/ 	.short	0x0002
        /*001a*/ 	.short	0x005a
        /*001c*/ 	.short	0x0082
	.zero		2


//--------------------- .nv.info                  --------------------------
	.section	.nv.info,"",@"SHT_CUDA_INFO"
	.align	4


	//----- nvinfo : EIATTR_REGCOUNT
	.align		4
        /*0000*/ 	.byte	0x04, 0x2f
        /*0002*/ 	.short	(.L_12 - .L_11)
	.align		4
.L_11:
        /*0004*/ 	.word	index@(_ZN7cutlass13device_kernelINS_4conv6kernel13ConvUniversalINS1_16ConvProblemShapeILNS1_8OperatorE2ELi3EEENS1_10collective14CollectiveConvINS1_46MainloopSm90TmaGmmaWarpSpecializedImplicitGemmILS5_2ELi14ELi3EN4cute5tupleIJNSA_1CILi2EEENSC_ILi1EEESE_EEENS1_36KernelImplicitTmaWarpSpecializedSm90ELi1EEENSB_IJNSC_ILi128EEENSB_IJSI_EEENSB_IJNSC_ILi32EEEEEEEEENS_10bfloat16_tESN_NSA_8TiledMMAINSA_8MMA_AtomIJNSA_4SM904GMMA28MMA_64x128x16_F32BF16BF16_SSILNSR_5MajorE1ELST_1ELNSR_7ScaleInE1ELSU_1EEEEEENSA_6LayoutINSB_IJSE_SE_SE_EEENSB_IJNSC_ILi0EEESZ_SZ_EEEEENSB_IJNSA_10UnderscoreES12_S12_EEEEENS7_6detail26Sm90ImplicitGemmTileTraitsINSA_13SM90_TMA_LOADENSA_14ComposedLayoutINSA_7SwizzleILi3ELi4ELi3EEENSA_18smem_ptr_flag_bitsILi16EEENSX_INSB_IJNSB_IJNSC_ILi64EEESD_EEENSB_IJNSC_ILi8EEENSC_ILi4EEEEEENSB_IJSE_NSC_ILi14EEEEEEEEENSB_IJNSB_IJSE_NSC_ILi2048EEEEEENSB_IJS1D_NSC_ILi512EEEEEENSB_IJSZ_NSC_ILi4096EEEEEEEEEEEEEvEENS16_INSA_30SM90_TMA_LOAD_IM2COL_MULTICASTES1T_vEEEENS_8epilogue10collective6detail29Sm90TmaWarpSpecializedAdapterINS1Z_15DefaultEpilogueISN_NSB_IJlNSB_IJSE_lllEEESZ_EEES24_NS1Y_6thread17LinearCombinationISN_Li1EffLNS25_9ScaleType4KindE0ELNS_15FloatRoundStyleE2ESN_EENS_4gemm15EpilogueDefaultEEEEEvvEEEEvNT_6ParamsE)
        /*0008*/ 	.word	0x000000ac


	//----- nvinfo : EIATTR_FRAME_SIZE
	.align		4
.L_12:
        /*000c*/ 	.byte	0x04, 0x11
        /*000e*/ 	.short	(.L_14 - .L_13)
	.align		4
.L_13:
        /*0010*/ 	.word	index@(_ZN7cutlass13device_kernelINS_4conv6kernel13ConvUniversalINS1_16ConvProblemShapeILNS1_8OperatorE2ELi3EEENS1_10collective14CollectiveConvINS1_46MainloopSm90TmaGmmaWarpSpecializedImplicitGemmILS5_2ELi14ELi3EN4cute5tupleIJNSA_1CILi2EEENSC_ILi1EEESE_EEENS1_36KernelImplicitTmaWarpSpecializedSm90ELi1EEENSB_IJNSC_ILi128EEENSB_IJSI_EEENSB_IJNSC_ILi32EEEEEEEEENS_10bfloat16_tESN_NSA_8TiledMMAINSA_8MMA_AtomIJNSA_4SM904GMMA28MMA_64x128x16_F32BF16BF16_SSILNSR_5MajorE1ELST_1ELNSR_7ScaleInE1ELSU_1EEEEEENSA_6LayoutINSB_IJSE_SE_SE_EEENSB_IJNSC_ILi0EEESZ_SZ_EEEEENSB_IJNSA_10UnderscoreES12_S12_EEEEENS7_6detail26Sm90ImplicitGemmTileTraitsINSA_13SM90_TMA_LOADENSA_14ComposedLayoutINSA_7SwizzleILi3ELi4ELi3EEENSA_18smem_ptr_flag_bitsILi16EEENSX_INSB_IJNSB_IJNSC_ILi64EEESD_EEENSB_IJNSC_ILi8EEENSC_ILi4EEEEEENSB_IJSE_NSC_ILi14EEEEEEEEENSB_IJNSB_IJSE_NSC_ILi2048EEEEEENSB_IJS1D_NSC_ILi512EEEEEENSB_IJSZ_NSC_ILi4096EEEEEEEEEEEEEvEENS16_INSA_30SM90_TMA_LOAD_IM2COL_MULTICASTES1T_vEEEENS_8epilogue10collective6detail29Sm90TmaWarpSpecializedAdapterINS1Z_15DefaultEpilogueISN_NSB_IJlNSB_IJSE_lllEEESZ_EEES24_NS1Y_6thread17LinearCombinationISN_Li1EffLNS25_9ScaleType4KindE0ELNS_15FloatRoundStyleE2ESN_EENS_4gemm15EpilogueDefaultEEEEEvvEEEEvNT_6ParamsE)
        /*0014*/ 	.word	0x00000000


	//----- nvinfo : EIATTR_MIN_STACK_SIZE
	.align		4
.L_14:
        /*0018*/ 	.byte	0x04, 0x12
        /*001a*/ 	.short	(.L_16 - .L_15)
	.align		4
.L_15:
        /*001c*/ 	.word	index@(_ZN7cutlass13device_kernelINS_4conv6kernel13ConvUniversalINS1_16ConvProblemShapeILNS1_8OperatorE2ELi3EEENS1_10collective14CollectiveConvINS1_46MainloopSm90TmaGmmaWarpSpecializedImplicitGemmILS5_2ELi14ELi3EN4cute5tupleIJNSA_1CILi2EEENSC_ILi1EEESE_EEENS1_36KernelImplicitTmaWarpSpecializedSm90ELi1EEENSB_IJNSC_ILi128EEENSB_IJSI_EEENSB_IJNSC_ILi32EEEEEEEEENS_10bfloat16_tESN_NSA_8TiledMMAINSA_8MMA_AtomIJNSA_4SM904GMMA28MMA_64x128x16_F32BF16BF16_SSILNSR_5MajorE1ELST_1ELNSR_7ScaleInE1ELSU_1EEEEEENSA_6LayoutINSB_IJSE_SE_SE_EEENSB_IJNSC_ILi0EEESZ_SZ_EEEEENSB_IJNSA_10UnderscoreES12_S12_EEEEENS7_6detail26Sm90ImplicitGemmTileTraitsINSA_13SM90_TMA_LOADENSA_14ComposedLayoutINSA_7SwizzleILi3ELi4ELi3EEENSA_18smem_ptr_flag_bitsILi16EEENSX_INSB_IJNSB_IJNSC_ILi64EEESD_EEENSB_IJNSC_ILi8EEENSC_ILi4EEEEEENSB_IJSE_NSC_ILi14EEEEEEEEENSB_IJNSB_IJSE_NSC_ILi2048EEEEEENSB_IJS1D_NSC_ILi512EEEEEENSB_IJSZ_NSC_ILi4096EEEEEEEEEEEEEvEENS16_INSA_30SM90_TMA_LOAD_IM2COL_MULTICASTES1T_vEEEENS_8epilogue10collective6detail29Sm90TmaWarpSpecializedAdapterINS1Z_15DefaultEpilogueISN_NSB_IJlNSB_IJSE_lllEEESZ_EEES24_NS1Y_6thread17LinearCombinationISN_Li1EffLNS25_9ScaleType4KindE0ELNS_15FloatRoundStyleE2ESN_EENS_4gemm15EpilogueDefaultEEEEEvvEEEEvNT_6ParamsE)
        /*0020*/ 	.word	0x00000000
.L_16:


//--------------------- .nv.compat                --------------------------
	.section	.nv.compat,"",@"SHT_CUDA_COMPAT_INFO"
	.align	4
        /*0000*/ 	.byte	0x02, 0x09, 0x01, 0x00, 0x02, 0x02, 0x04, 0x00, 0x02, 0x05, 0x05, 0x00, 0x03, 0x07, 0x01, 0x01
        /*0010*/ 	.byte	0x02, 0x03, 0x01, 0x00, 0x02, 0x06, 0x01, 0x00, 0x04, 0x0b, 0x08, 0x00, 0x00, 0x00, 0x00, 0x00
        /*0020*/ 	.byte	0x00, 0x00, 0x00, 0x00


//--------------------- .nv.info._ZN7cutlass13device_kernelINS_4conv6kernel13ConvUniversalINS1_16ConvProblemShapeILNS1_8OperatorE2ELi3EEENS1_10collective14CollectiveConvINS1_46MainloopSm90TmaGmmaWarpSpecializedImplicitGemmILS5_2ELi14ELi3EN4cute5tupleIJNSA_1CILi2EEENSC_ILi1EEESE_EEENS1_36KernelImplicitTmaWarpSpecializedSm90ELi1EEENSB_IJNSC_ILi128EEENSB_IJSI_EEENSB_IJNSC_ILi32EEEEEEEEENS_10bfloat16_tESN_NSA_8TiledMMAINSA_8MMA_AtomIJNSA_4SM904GMMA28MMA_64x128x16_F32BF16BF16_SSILNSR_5MajorE1ELST_1ELNSR_7ScaleInE1ELSU_1EEEEEENSA_6LayoutINSB_IJSE_SE_SE_EEENSB_IJNSC_ILi0EEESZ_SZ_EEEEENSB_IJNSA_10UnderscoreES12_S12_EEEEENS7_6detail26Sm90ImplicitGemmTileTraitsINSA_13SM90_TMA_LOADENSA_14ComposedLayoutINSA_7SwizzleILi3ELi4ELi3EEENSA_18smem_ptr_flag_bitsILi16EEENSX_INSB_IJNSB_IJNSC_ILi64EEESD_EEENSB_IJNSC_ILi8EEENSC_ILi4EEEEEENSB_IJSE_NSC_ILi14EEEEEEEEENSB_IJNSB_IJSE_NSC_ILi2048EEEEEENSB_IJS1D_NSC_ILi512EEEEEENSB_IJSZ_NSC_ILi4096EEEEEEEEEEEEEvEENS16_INSA_30SM90_TMA_LOAD_IM2COL_MULTICASTES1T_vEEEENS_8epilogue10collective6detail29Sm90TmaWarpSpecializedAdapterINS1Z_15DefaultEpilogueISN_NSB_IJlNSB_IJSE_lllEEESZ_EEES24_NS1Y_6thread17LinearCombinationISN_Li1EffLNS25_9ScaleType4KindE0ELNS_15FloatRoundStyleE2ESN_EENS_4gemm15EpilogueDefaultEEEEEvvEEEEvNT_6ParamsE --------------------------
	.section	.nv.info._ZN7cutlass13device_kernelINS_4conv6kernel13ConvUniversalINS1_16ConvProblemShapeILNS1_8OperatorE2ELi3EEENS1_10collective14CollectiveConvINS1_46MainloopSm90TmaGmmaWarpSpecializedImplicitGemmILS5_2ELi14ELi3EN4cute5tupleIJNSA_1CILi2EEENSC_ILi1EEESE_EEENS1_36KernelImplicitTmaWarpSpecializedSm90ELi1EEENSB_IJNSC_ILi128EEENSB_IJSI_EEENSB_IJNSC_ILi32EEEEEEEEENS_10bfloat16_tESN_NSA_8TiledMMAINSA_8MMA_AtomIJNSA_4SM904GMMA28MMA_64x128x16_F32BF16BF16_SSILNSR_5MajorE1ELST_1ELNSR_7ScaleInE1ELSU_1EEEEEENSA_6LayoutINSB_IJSE_SE_SE_EEENSB_IJNSC_ILi0EEESZ_SZ_EEEEENSB_IJNSA_10UnderscoreES12_S12_EEEEENS7_6detail26Sm90ImplicitGemmTileTraitsINSA_13SM90_TMA_LOADENSA_14ComposedLayoutINSA_7SwizzleILi3ELi4ELi3EEENSA_18smem_ptr_flag_bitsILi16EEENSX_INSB_IJNSB_IJNSC_ILi64EEESD_EEENSB_IJNSC_ILi8EEENSC_ILi4EEEEEENSB_IJSE_NSC_ILi14EEEEEEEEENSB_IJNSB_IJSE_NSC_ILi2048EEEEEENSB_IJS1D_NSC_ILi512EEEEEENSB_IJSZ_NSC_ILi4096EEEEEEEEEEEEEvEENS16_INSA_30SM90_TMA_LOAD_IM2COL_MULTICASTES1T_vEEEENS_8epilogue10collective6detail29Sm90TmaWarpSpecializedAdapterINS1Z_15DefaultEpilogueISN_NSB_IJlNSB_IJSE_lllEEESZ_EEES24_NS1Y_6thread17LinearCombinationISN_Li1EffLNS25_9ScaleType4KindE0ELNS_15FloatRoundStyleE2ESN_EENS_4gemm15EpilogueDefaultEEEEEvvEEEEvNT_6ParamsE,"",@"SHT_CUDA_INFO"
	.sectionflags	@""
	.align	4


	//----- nvinfo : EIATTR_CUDA_API_VERSION
	.align		4
        /*0000*/ 	.byte	0x04, 0x37
        /*0002*/ 	.short	(.L_18 - .L_17)
.L_17:
        /*0004*/ 	.word	0x00000082


	//----- nvinfo : EIATTR_KPARAM_INFO
	.align		4
.L_18:
        /*0008*/ 	.byte	0x04, 0x17
        /*000a*/ 	.short	(.L_20 - .L_19)
.L_19:
        /*000c*/ 	.word	0x00000000
        /*0010*/ 	.short	0x0000
        /*0012*/ 	.short	0x0070
        /*0014*/ 	.byte	0x00, 0xf0, 0x01, 0x10


	//----- nvinfo : EIATTR_SPARSE_MMA_MASK
	.align		4
.L_20:
        /*0018*/ 	.byte	0x03, 0x50
        /*001a*/ 	.short	0x0000


	//----- nvinfo : EIATTR_MAXREG_COUNT
	.align		4
        /*001c*/ 	.byte	0x03, 0x1b
        /*001e*/ 	.short	0x00ff


	//----- nvinfo : EIATTR_NUM_BARRIERS
	.align		4
        /*0020*/ 	.byte	0x02, 0x4c
        /*0022*/ 	.byte	0x01
	.zero		1


	//----- nvinfo : EIATTR_MERCURY_ISA_VERSION
	.align		4
        /*0024*/ 	.byte	0x03, 0x5f
        /*0026*/ 	.short	0x0101


	//----- nvinfo : EIATTR_COOP_GROUP_MASK_REGIDS
	.align		4
        /*0028*/ 	.byte	0x04, 0x29
        /*002a*/ 	.short	(.L_22 - .L_21)


	//   ....[0]....
.L_21:
        /*002c*/ 	.word	0xffffffff


	//   ....[1]....
        /*0030*/ 	.word	0xffffffff


	//   ....[2]....
        /*0034*/ 	.word	0xffffffff


	//   ....[3]....
        /*0038*/ 	.word	0xffffffff


	//----- nvinfo : EIATTR_COOP_GROUP_INSTR_OFFSETS
	.align		4
.L_22:
        /*003c*/ 	.byte	0x04, 0x28
        /*003e*/ 	.short	(.L_24 - .L_23)


	//   ....[0]....
.L_23:
        /*0040*/ 	.word	0x00000070


	//   ....[1]....
        /*0044*/ 	.word	0x00000080


	//   ....[2]....
        /*0048*/ 	.word	0x00000140


	//   ....[3]....
        /*004c*/ 	.word	0x00000810


	//----- nvinfo : EIATTR_MBARRIER_INSTR_OFFSETS
	.align		4
.L_24:
        /*0050*/ 	.byte	0x04, 0x39
        /*0052*/ 	.short	(.L_26 - .L_25)


	//   ....[0]....
.L_25:
        /*0054*/ 	.word	0x00000310
        /*0058*/ 	.word	0x000000ff
        /*005c*/ 	.word	0x00038000
        /*0060*/ 	.short	0x0100
        /*0062*/ 	.byte	0x08
	.zero		1


	//   ....[1]....
        /*0064*/ 	.word	0x00000320
        /*0068*/ 	.word	0x000000ff
        /*006c*/ 	.word	0x00038070
        /*0070*/ 	.short	0x0100
        /*0072*/ 	.byte	0x08
	.zero		1


	//   ....[2]....
        /*0074*/ 	.word	0x00000330
        /*0078*/ 	.word	0x000000ff
        /*007c*/ 	.word	0x00038008
        /*0080*/ 	.short	0x0100
        /*0082*/ 	.byte	0x08
	.zero		1


	//   ....[3]....
        /*0084*/ 	.word	0x00000340
        /*0088*/ 	.word	0x000000ff
        /*008c*/ 	.word	0x00038078
        /*0090*/ 	.short	0x0100
        /*0092*/ 	.byte	0x08
	.zero		1


	//   ....[4]....
        /*0094*/ 	.word	0x00000350
        /*0098*/ 	.word	0x000000ff
        /*009c*/ 	.word	0x00038010
        /*00a0*/ 	.short	0x0100
        /*00a2*/ 	.byte	0x08
	.zero		1


	//   ....[5]....
        /*00a4*/ 	.word	0x00000360
        /*00a8*/ 	.word	0x000000ff
        /*00ac*/ 	.word	0x00038080
        /*00b0*/ 	.short	0x0100
        /*00b2*/ 	.byte	0x08
	.zero		1


	//   ....[6]....
        /*00b4*/ 	.word	0x00000370
        /*00b8*/ 	.word	0x000000ff
        /*00bc*/ 	.word	0x00038018
        /*00c0*/ 	.short	0x0100
        /*00c2*/ 	.byte	0x08
	.zero		1


	//   ....[7]....
        /*00c4*/ 	.word	0x00000380
        /*00c8*/ 	.word	0x000000ff
        /*00cc*/ 	.word	0x00038088
        /*00d0*/ 	.short	0x0100
        /*00d2*/ 	.byte	0x08
	.zero		1


	//   ....[8]....
        /*00d4*/ 	.word	0x00000390
        /*00d8*/ 	.word	0x000000ff
        /*00dc*/ 	.word	0x00038020
        /*00e0*/ 	.short	0x0100
        /*00e2*/ 	.byte	0x08
	.zero		1


	//   ....[9]....
        /*00e4*/ 	.word	0x000003a0
        /*00e8*/ 	.word	0x000000ff
        /*00ec*/ 	.word	0x00038090
        /*00f0*/ 	.short	0x0100
        /*00f2*/ 	.byte	0x08
	.zero		1


	//   ....[10]....
        /*00f4*/ 	.word	0x000003b0
        /*00f8*/ 	.word	0x000000ff
        /*00fc*/ 	.word	0x00038028
        /*0100*/ 	.short	0x0100
        /*0102*/ 	.byte	0x08
	.zero		1


	//   ....[11]....
        /*0104*/ 	.word	0x000003c0
        /*0108*/ 	.word	0x000000ff
        /*010c*/ 	.word	0x00038098
        /*0110*/ 	.short	0x0100
        /*0112*/ 	.byte	0x08
	.zero		1


	//   ....[12]....
        /*0114*/ 	.word	0x000003d0
        /*0118*/ 	.word	0x000000ff
        /*011c*/ 	.word	0x00038030
        /*0120*/ 	.short	0x0100
        /*0122*/ 	.byte	0x08
	.zero		1


	//   ....[13]....
        /*0124*/ 	.word	0x000003e0
        /*0128*/ 	.word	0x000000ff
        /*012c*/ 	.word	0x000380a0
        /*0130*/ 	.short	0x0100
        /*0132*/ 	.byte	0x08
	.zero		1


	//   ....[14]....
        /*0134*/ 	.word	0x000003f0
        /*0138*/ 	.word	0x000000ff
        /*013c*/ 	.word	0x00038038
        /*0140*/ 	.short	0x0100
        /*0142*/ 	.byte	0x08
	.zero		1


	//   ....[15]....
        /*0144*/ 	.word	0x00000400
        /*0148*/ 	.word	0x000000ff
        /*014c*/ 	.word	0x000380a8
        /*0150*/ 	.short	0x0100
        /*0152*/ 	.byte	0x08
	.zero		1


	//   ....[16]....
        /*0154*/ 	.word	0x00000410
        /*0158*/ 	.word	0x000000ff
        /*015c*/ 	.word	0x00038040
        /*0160*/ 	.short	0x0100
        /*0162*/ 	.byte	0x08
	.zero		1


	//   ....[17]....
        /*0164*/ 	.word	0x00000420
        /*0168*/ 	.word	0x000000ff
        /*016c*/ 	.word	0x000380b0
        /*0170*/ 	.short	0x0100
        /*0172*/ 	.byte	0x08
	.zero		1


	//   ....[18]....
        /*0174*/ 	.word	0x00000430
        /*0178*/ 	.word	0x000000ff
        /*017c*/ 	.word	0x00038048
        /*0180*/ 	.short	0x0100
        /*0182*/ 	.byte	0x08
	.zero		1


	//   ....[19]....
        /*0184*/ 	.word	0x00000440
        /*0188*/ 	.word	0x000000ff
        /*018c*/ 	.word	0x000380b8
        /*0190*/ 	.short	0x0100
        /*0192*/ 	.byte	0x08
	.zero		1


	//   ....[20]....
        /*0194*/ 	.word	0x00000450
        /*0198*/ 	.word	0x000000ff
        /*019c*/ 	.word	0x00038050
        /*01a0*/ 	.short	0x0100
        /*01a2*/ 	.byte	0x08
	.zero		1


	//   ....[21]....
        /*01a4*/ 	.word	0x00000460
        /*01a8*/ 	.word	0x000000ff
        /*01ac*/ 	.word	0x000380c0
        /*01b0*/ 	.short	0x0100
        /*01b2*/ 	.byte	0x08
	.zero		1


	//   ....[22]....
        /*01b4*/ 	.word	0x00000470
        /*01b8*/ 	.word	0x000000ff
        /*01bc*/ 	.word	0x00038058
        /*01c0*/ 	.short	0x0100
        /*01c2*/ 	.byte	0x08
	.zero		1


	//   ....[23]....
        /*01c4*/ 	.word	0x00000480
        /*01c8*/ 	.word	0x000000ff
        /*01cc*/ 	.word	0x000380c8
        /*01d0*/ 	.short	0x0100
        /*01d2*/ 	.byte	0x08
	.zero		1


	//   ....[24]....
        /*01d4*/ 	.word	0x00000490
        /*01d8*/ 	.word	0x000000ff
        /*01dc*/ 	.word	0x00038060
        /*01e0*/ 	.short	0x0100
        /*01e2*/ 	.byte	0x08
	.zero		1


	//   ....[25]....
        /*01e4*/ 	.word	0x000004a0
        /*01e8*/ 	.word	0x000000ff
        /*01ec*/ 	.word	0x000380d0
        /*01f0*/ 	.short	0x0100
        /*01f2*/ 	.byte	0x08
	.zero		1


	//   ....[26]....
        /*01f4*/ 	.word	0x000004b0
        /*01f8*/ 	.word	0x000000ff
        /*01fc*/ 	.word	0x00038068
        /*0200*/ 	.short	0x0100
        /*0202*/ 	.byte	0x08
	.zero		1


	//   ....[27]....
        /*0204*/ 	.word	0x000004c0
        /*0208*/ 	.word	0x000000ff
        /*020c*/ 	.word	0x000380d8
        /*0210*/ 	.short	0x0100
        /*0212*/ 	.byte	0x08
	.zero		1


	//   ....[28]....
        /*0214*/ 	.word	0x000015a0
        /*0218*/ 	.word	0x00000006
        /*021c*/ 	.word	0x00038000
        /*0220*/ 	.short	0x010a
        /*0222*/ 	.byte	0x3f
	.zero		1


	//   ....[29]....
        /*0224*/ 	.word	0x000018d0
        /*0228*/ 	.word	0x00000008
        /*022c*/ 	.word	0x00038000
        /*0230*/ 	.short	0x010a
        /*0232*/ 	.byte	0x3f
	.zero		1


	//   ....[30]....
        /*0234*/ 	.word	0x00001ab0
        /*0238*/ 	.word	0x00000007
        /*023c*/ 	.word	0x00000000
        /*0240*/ 	.short	0x0101
        /*0242*/ 	.byte	0x3f
	.zero		1


	//   ....[31]....
        /*0244*/ 	.word	0x00001d70
        /*0248*/ 	.word	0x00000003
        /*024c*/ 	.word	0x00000000
        /*0250*/ 	.short	0x0101
        /*0252*/ 	.byte	0x3f
	.zero		1


	//   ....[32]....
        /*0254*/ 	.word	0x0000b2d0
        /*0258*/ 	.word	0x00000008
        /*025c*/ 	.word	0x00038070
        /*0260*/ 	.short	0x010a
        /*0262*/ 	.byte	0x3f
	.zero		1


	//   ....[33]....
        /*0264*/ 	.word	0x0000bbe0
        /*0268*/ 	.word	0x00000004
        /*026c*/ 	.word	0x00000000
        /*0270*/ 	.short	0x010a
        /*0272*/ 	.byte	0x3f
	.zero		1


	//   ....[34]....
        /*0274*/ 	.word	0x0000bc90
        /*0278*/ 	.word	0x00000000
        /*027c*/ 	.word	0x00000000
        /*0280*/ 	.short	0x010a
        /*0282*/ 	.byte	0x3f
	.zero		1


	//   ....[35]....
        /*0284*/ 	.word	0x0000bd40
        /*0288*/ 	.word	0x00000000
        /*028c*/ 	.word	0x00000000
        /*0290*/ 	.short	0x010a
        /*0292*/ 	.byte	0x3f
	.zero		1


	//   ....[36]....
        /*0294*/ 	.word	0x0000bdf0
        /*0298*/ 	.word	0x00000000
        /*029c*/ 	.word	0x00000000
        /*02a0*/ 	.short	0x010a
        /*02a2*/ 	.byte	0x3f
	.zero		1


	//   ....[37]....
        /*02a4*/ 	.word	0x0000bea0
        /*02a8*/ 	.word	0x00000000
        /*02ac*/ 	.word	0x00000000
        /*02b0*/ 	.short	0x010a
        /*02b2*/ 	.byte	0x3f
	.zero		1


	//   ....[38]....
        /*02b4*/ 	.word	0x0000bf50
        /*02b8*/ 	.word	0x00000000
        /*02bc*/ 	.word	0x00000000
        /*02c0*/ 	.short	0x010a
        /*02c2*/ 	.byte	0x3f
	.zero		1


	//   ....[39]....
        /*02c4*/ 	.word	0x0000c000
        /*02c8*/ 	.word	0x00000000
        /*02cc*/ 	.word	0x00000000
        /*02d0*/ 	.short	0x010a
        /*02d2*/ 	.byte	0x3f
	.zero		1


	//   ....[40]....
        /*02d4*/ 	.word	0x0000c0b0
        /*02d8*/ 	.word	0x00000000
        /*02dc*/ 	.word	0x00000000
        /*02e0*/ 	.short	0x010a
        /*02e2*/ 	.byte	0x3f
	.zero		1


	//   ....[41]....
        /*02e4*/ 	.word	0x0000c160
        /*02e8*/ 	.word	0x00000000
        /*02ec*/ 	.word	0x00000000
        /*02f0*/ 	.short	0x010a
        /*02f2*/ 	.byte	0x3f
	.zero		1


	//   ....[42]....
        /*02f4*/ 	.word	0x0000c210
        /*02f8*/ 	.word	0x00000000
        /*02fc*/ 	.word	0x00000000
        /*0300*/ 	.short	0x010a
        /*0302*/ 	.byte	0x3f
	.zero		1


	//   ....[43]....
        /*0304*/ 	.word	0x0000c2c0
        /*0308*/ 	.word	0x00000000
        /*030c*/ 	.word	0x00000000
        /*0310*/ 	.short	0x010a
        /*0312*/ 	.byte	0x3f
	.zero		1


	//   ....[44]....
        /*0314*/ 	.word	0x0000c370
        /*0318*/ 	.word	0x00000000
        /*031c*/ 	.word	0x00000000
        /*0320*/ 	.short	0x010a
        /*0322*/ 	.byte	0x3f
	.zero		1


	//   ....[45]....
        /*0324*/ 	.word	0x0000c420
        /*0328*/ 	.word	0x00000000
        /*032c*/ 	.word	0x00000000
        /*0330*/ 	.short	0x010a
        /*0332*/ 	.byte	0x3f
	.zero		1


	//   ....[46]....
        /*0334*/ 	.word	0x0000c4d0
        /*0338*/ 	.word	0x00000002
        /*033c*/ 	.word	0x00000000
        /*0340*/ 	.short	0x010a
        /*0342*/ 	.byte	0x3f
	.zero		1


	//----- nvinfo : EIATTR_NUM_MBARRIERS
	.align		4
.L_26:
        /*0344*/ 	.byte	0x03, 0x38
        /*0346*/ 	.short	0x001c


	//----- nvinfo : EIATTR_EXIT_INSTR_OFFSETS
	.align		4
        /*0348*/ 	.byte	0x04, 0x1c
        /*034a*/ 	.short	(.L_28 - .L_27)


	//   ....[0]....
.L_27:
        /*034c*/ 	.word	0x000010d0


	//   ....[1]....
        /*0350*/ 	.word	0x00001f50


	//   ....[2]....
        /*0354*/ 	.word	0x00002030


	//   ....[3]....
        /*0358*/ 	.word	0x00002120


	//   ....[4]....
        /*035c*/ 	.word	0x00008660


	//   ....[5]....
        /*0360*/ 	.word	0x00008690


	//   ....[6]....
        /*0364*/ 	.word	0x0000b060


	//   ....[7]....
        /*0368*/ 	.word	0x0000b090


	//   ....[8]....
        /*036c*/ 	.word	0x0000b0b0


	//   ....[9]....
        /*0370*/ 	.word	0x0000baf0


	//   ....[10]....
        /*0374*/ 	.word	0x0000c500


	//----- nvinfo : EIATTR_MAX_THREADS
	.align		4
.L_28:
        /*0378*/ 	.byte	0x04, 0x05
        /*037a*/ 	.short	(.L_30 - .L_29)
.L_29:
        /*037c*/ 	.word	0x00000100
        /*0380*/ 	.word	0x00000001
        /*0384*/ 	.word	0x00000001


	//----- nvinfo : EIATTR_CRS_STACK_SIZE
	.align		4
.L_30:
        /*0388*/ 	.byte	0x04, 0x1e
        /*038a*/ 	.short	(.L_32 - .L_31)
.L_31:
        /*038c*/ 	.word	0x00000000


	//----- nvinfo : EIATTR_CBANK_PARAM_SIZE
	.align		4
.L_32:
        /*0390*/ 	.byte	0x03, 0x19
        /*0392*/ 	.short	0x0470


	//----- nvinfo : EIATTR_PARAM_CBANK
	.align		4
        /*0394*/ 	.byte	0x04, 0x0a
        /*0396*/ 	.short	(.L_34 - .L_33)
	.align		4
.L_33:
        /*0398*/ 	.word	index@(.nv.constant0._ZN7cutlass13device_kernelINS_4conv6kernel13ConvUniversalINS1_16ConvProblemShapeILNS1_8OperatorE2ELi3EEENS1_10collective14CollectiveConvINS1_46MainloopSm90TmaGmmaWarpSpecializedImplicitGemmILS5_2ELi14ELi3EN4cute5tupleIJNSA_1CILi2EEENSC_ILi1EEESE_EEENS1_36KernelImplicitTmaWarpSpecializedSm90ELi1EEENSB_IJNSC_ILi128EEENSB_IJSI_EEENSB_IJNSC_ILi32EEEEEEEEENS_10bfloat16_tESN_NSA_8TiledMMAINSA_8MMA_AtomIJNSA_4SM904GMMA28MMA_64x128x16_F32BF16BF16_SSILNSR_5MajorE1ELST_1ELNSR_7ScaleInE1ELSU_1EEEEEENSA_6LayoutINSB_IJSE_SE_SE_EEENSB_IJNSC_ILi0EEESZ_SZ_EEEEENSB_IJNSA_10UnderscoreES12_S12_EEEEENS7_6detail26Sm90ImplicitGemmTileTraitsINSA_13SM90_TMA_LOADENSA_14ComposedLayoutINSA_7SwizzleILi3ELi4ELi3EEENSA_18smem_ptr_flag_bitsILi16EEENSX_INSB_IJNSB_IJNSC_ILi64EEESD_EEENSB_IJNSC_ILi8EEENSC_ILi4EEEEEENSB_IJSE_NSC_ILi14EEEEEEEEENSB_IJNSB_IJSE_NSC_ILi2048EEEEEENSB_IJS1D_NSC_ILi512EEEEEENSB_IJSZ_NSC_ILi4096EEEEEEEEEEEEEvEENS16_INSA_30SM90_TMA_LOAD_IM2COL_MULTICASTES1T_vEEEENS_8epilogue10collective6detail29Sm90TmaWarpSpecializedAdapterINS1Z_15DefaultEpilogueISN_NSB_IJlNSB_IJSE_lllEEESZ_EEES24_NS1Y_6thread17LinearCombinationISN_Li1EffLNS25_9ScaleType4KindE0ELNS_15FloatRoundStyleE2ESN_EENS_4gemm15EpilogueDefaultEEEEEvvEEEEvNT_6ParamsE)
        /*039c*/ 	.short	0x0210
        /*039e*/ 	.short	0x0470


	//----- nvinfo : EIATTR_SW_WAR
	.align		4
.L_34:
        /*03a0*/ 	.byte	0x04, 0x36
        /*03a2*/ 	.short	(.L_36 - .L_35)
.L_35:
        /*03a4*/ 	.word	0x00000008
.L_36:


//--------------------- .nv.callgraph             --------------------------
	.section	.nv.callgraph,"",@"SHT_CUDA_CALLGRAPH"
	.align	4
	.sectionentsize	8
	.align		4
        /*0000*/ 	.word	0x00000000
	.align		4
        /*0004*/ 	.word	0xffffffff
	.align		4
        /*0008*/ 	.word	0x00000000
	.align		4
        /*000c*/ 	.word	0xfffffffe
	.align		4
        /*0010*/ 	.word	0x00000000
	.align		4
        /*0014*/ 	.word	0xfffffffd
	.align		4
        /*0018*/ 	.word	0x00000000
	.align		4
        /*001c*/ 	.word	0xfffffffc


//--------------------- .nv.constant4             --------------------------
	.section	.nv.constant4,"a",@progbits
	.align	8
	.align		8
.nv.constant4:
        /*0000*/ 	.dword	_ZN39_INTERNAL_95943029_4_k_cu_3013ff49_36454cuda3std3__45__cpo5beginE
	.align		8
        /*0008*/ 	.dword	_ZN39_INTERNAL_95943029_4_k_cu_3013ff49_36454cuda3std3__45__cpo3endE
	.align		8
        /*0010*/ 	.dword	_ZN39_INTERNAL_95943029_4_k_cu_3013ff49_36454cuda3std3__45__cpo6cbeginE
	.align		8
        /*0018*/ 	.dword	_ZN39_INTERNAL_95943029_4_k_cu_3013ff49_36454cuda3std3__45__cpo4cendE
	.align		8
        /*0020*/ 	.dword	_ZN39_INTERNAL_95943029_4_k_cu_3013ff49_36454cuda3std3__441_GLOBAL__N__95943029_4_k_cu_3013ff49_36456ignoreE
	.align		8
        /*0028*/ 	.dword	_ZN39_INTERNAL_95943029_4_k_cu_3013ff49_36454cuda3std3__419piecewise_constructE
	.align		8
        /*0030*/ 	.dword	_ZN39_INTERNAL_95943029_4_k_cu_3013ff49_36454cuda3std3__48in_placeE
	.align		8
        /*0038*/ 	.dword	_ZN39_INTERNAL_95943029_4_k_cu_3013ff49_36454cuda3std6ranges3__45__cpo4swapE
	.align		8
        /*0040*/ 	.dword	_ZN39_INTERNAL_95943029_4_k_cu_3013ff49_36454cuda3std6ranges3__45__cpo9iter_moveE
	.align		8
        /*0048*/ 	.dword	_ZN39_INTERNAL_95943029_4_k_cu_3013ff49_36454cute7productE
	.align		8
        /*0050*/ 	.dword	_ZN39_INTERNAL_95943029_4_k_cu_3013ff49_36454cute1_E


//--------------------- .text._ZN7cutlass13device_kernelINS_4conv6kernel13ConvUniversalINS1_16ConvProblemShapeILNS1_8OperatorE2ELi3EEENS1_10collective14CollectiveConvINS1_46MainloopSm90TmaGmmaWarpSpecializedImplicitGemmILS5_2ELi14ELi3EN4cute5tupleIJNSA_1CILi2EEENSC_ILi1EEESE_EEENS1_36KernelImplicitTmaWarpSpecializedSm90ELi1EEENSB_IJNSC_ILi128EEENSB_IJSI_EEENSB_IJNSC_ILi32EEEEEEEEENS_10bfloat16_tESN_NSA_8TiledMMAINSA_8MMA_AtomIJNSA_4SM904GMMA28MMA_64x128x16_F32BF16BF16_SSILNSR_5MajorE1ELST_1ELNSR_7ScaleInE1ELSU_1EEEEEENSA_6LayoutINSB_IJSE_SE_SE_EEENSB_IJNSC_ILi0EEESZ_SZ_EEEEENSB_IJNSA_10UnderscoreES12_S12_EEEEENS7_6detail26Sm90ImplicitGemmTileTraitsINSA_13SM90_TMA_LOADENSA_14ComposedLayoutINSA_7SwizzleILi3ELi4ELi3EEENSA_18smem_ptr_flag_bitsILi16EEENSX_INSB_IJNSB_IJNSC_ILi64EEESD_EEENSB_IJNSC_ILi8EEENSC_ILi4EEEEEENSB_IJSE_NSC_ILi14EEEEEEEEENSB_IJNSB_IJSE_NSC_ILi2048EEEEEENSB_IJS1D_NSC_ILi512EEEEEENSB_IJSZ_NSC_ILi4096EEEEEEEEEEEEEvEENS16_INSA_30SM90_TMA_LOAD_IM2COL_MULTICASTES1T_vEEEENS_8epilogue10collective6detail29Sm90TmaWarpSpecializedAdapterINS1Z_15DefaultEpilogueISN_NSB_IJlNSB_IJSE_lllEEESZ_EEES24_NS1Y_6thread17LinearCombinationISN_Li1EffLNS25_9ScaleType4KindE0ELNS_15FloatRoundStyleE2ESN_EENS_4gemm15EpilogueDefaultEEEEEvvEEEEvNT_6ParamsE --------------------------
	.section	.text._ZN7cutlass13device_kernelINS_4conv6kernel13ConvUniversalINS1_16ConvProblemShapeILNS1_8OperatorE2ELi3EEENS1_10collective14CollectiveConvINS1_46MainloopSm90TmaGmmaWarpSpecializedImplicitGemmILS5_2ELi14ELi3EN4cute5tupleIJNSA_1CILi2EEENSC_ILi1EEESE_EEENS1_36KernelImplicitTmaWarpSpecializedSm90ELi1EEENSB_IJNSC_ILi128EEENSB_IJSI_EEENSB_IJNSC_ILi32EEEEEEEEENS_10bfloat16_tESN_NSA_8TiledMMAINSA_8MMA_AtomIJNSA_4SM904GMMA28MMA_64x128x16_F32BF16BF16_SSILNSR_5MajorE1ELST_1ELNSR_7ScaleInE1ELSU_1EEEEEENSA_6LayoutINSB_IJSE_SE_SE_EEENSB_IJNSC_ILi0EEESZ_SZ_EEEEENSB_IJNSA_10UnderscoreES12_S12_EEEEENS7_6detail26Sm90ImplicitGemmTileTraitsINSA_13SM90_TMA_LOADENSA_14ComposedLayoutINSA_7SwizzleILi3ELi4ELi3EEENSA_18smem_ptr_flag_bitsILi16EEENSX_INSB_IJNSB_IJNSC_ILi64EEESD_EEENSB_IJNSC_ILi8EEENSC_ILi4EEEEEENSB_IJSE_NSC_ILi14EEEEEEEEENSB_IJNSB_IJSE_NSC_ILi2048EEEEEENSB_IJS1D_NSC_ILi512EEEEEENSB_IJSZ_NSC_ILi4096EEEEEEEEEEEEEvEENS16_INSA_30SM90_TMA_LOAD_IM2COL_MULTICASTES1T_vEEEENS_8epilogue10collective6detail29Sm90TmaWarpSpecializedAdapterINS1Z_15DefaultEpilogueISN_NSB_IJlNSB_IJSE_lllEEESZ_EEES24_NS1Y_6thread17LinearCombinationISN_Li1EffLNS25_9ScaleType4KindE0ELNS_15FloatRoundStyleE2ESN_EENS_4gemm15EpilogueDefaultEEEEEvvEEEEvNT_6ParamsE,"ax",@progbits
	.align	128
.text._ZN7cutlass13device_kernelINS_4conv6kernel13ConvUniversalINS1_16ConvProblemShapeILNS1_8OperatorE2ELi3EEENS1_10collective14CollectiveConvINS1_46MainloopSm90TmaGmmaWarpSpecializedImplicitGemmILS5_2ELi14ELi3EN4cute5tupleIJNSA_1CILi2EEENSC_ILi1EEESE_EEENS1_36KernelImplicitTmaWarpSpecializedSm90ELi1EEENSB_IJNSC_ILi128EEENSB_IJSI_EEENSB_IJNSC_ILi32EEEEEEEEENS_10bfloat16_tESN_NSA_8TiledMMAINSA_8MMA_AtomIJNSA_4SM904GMMA28MMA_64x128x16_F32BF16BF16_SSILNSR_5MajorE1ELST_1ELNSR_7ScaleInE1ELSU_1EEEEEENSA_6LayoutINSB_IJSE_SE_SE_EEENSB_IJNSC_ILi0EEESZ_SZ_EEEEENSB_IJNSA_10UnderscoreES12_S12_EEEEENS7_6detail26Sm90ImplicitGemmTileTraitsINSA_13SM90_TMA_LOADENSA_14ComposedLayoutINSA_7SwizzleILi3ELi4ELi3EEENSA_18smem_ptr_flag_bitsILi16EEENSX_INSB_IJNSB_IJNSC_ILi64EEESD_EEENSB_IJNSC_ILi8EEENSC_ILi4EEEEEENSB_IJSE_NSC_ILi14EEEEEEEEENSB_IJNSB_IJSE_NSC_ILi2048EEEEEENSB_IJS1D_NSC_ILi512EEEEEENSB_IJSZ_NSC_ILi4096EEEEEEEEEEEEEvEENS16_INSA_30SM90_TMA_LOAD_IM2COL_MULTICASTES1T_vEEEENS_8epilogue10collective6detail29Sm90TmaWarpSpecializedAdapterINS1Z_15DefaultEpilogueISN_NSB_IJlNSB_IJSE_lllEEESZ_EEES24_NS1Y_6thread17LinearCombinationISN_Li1EffLNS25_9ScaleType4KindE0ELNS_15FloatRoundStyleE2ESN_EENS_4gemm15EpilogueDefaultEEEEEvvEEEEvNT_6ParamsE:
        .type           _ZN7cutlass13device_kernelINS_4conv6kernel13ConvUniversalINS1_16ConvProblemShapeILNS1_8OperatorE2ELi3EEENS1_10collective14CollectiveConvINS1_46MainloopSm90TmaGmmaWarpSpecializedImplicitGemmILS5_2ELi14ELi3EN4cute5tupleIJNSA_1CILi2EEENSC_ILi1EEESE_EEENS1_36KernelImplicitTmaWarpSpecializedSm90ELi1EEENSB_IJNSC_ILi128EEENSB_IJSI_EEENSB_IJNSC_ILi32EEEEEEEEENS_10bfloat16_tESN_NSA_8TiledMMAINSA_8MMA_AtomIJNSA_4SM904GMMA28MMA_64x128x16_F32BF16BF16_SSILNSR_5MajorE1ELST_1ELNSR_7ScaleInE1ELSU_1EEEEEENSA_6LayoutINSB_IJSE_SE_SE_EEENSB_IJNSC_ILi0EEESZ_SZ_EEEEENSB_IJNSA_10UnderscoreES12_S12_EEEEENS7_6detail26Sm90ImplicitGemmTileTraitsINSA_13SM90_TMA_LOADENSA_14ComposedLayoutINSA_7SwizzleILi3ELi4ELi3EEENSA_18smem_ptr_flag_bitsILi16EEENSX_INSB_IJNSB_IJNSC_ILi64EEESD_EEENSB_IJNSC_ILi8EEENSC_ILi4EEEEEENSB_IJSE_NSC_ILi14EEEEEEEEENSB_IJNSB_IJSE_NSC_ILi2048EEEEEENSB_IJS1D_NSC_ILi512EEEEEENSB_IJSZ_NSC_ILi4096EEEEEEEEEEEEEvEENS16_INSA_30SM90_TMA_LOAD_IM2COL_MULTICASTES1T_vEEEENS_8epilogue10collective6detail29Sm90TmaWarpSpecializedAdapterINS1Z_15DefaultEpilogueISN_NSB_IJlNSB_IJSE_lllEEESZ_EEES24_NS1Y_6thread17LinearCombinationISN_Li1EffLNS25_9ScaleType4KindE0ELNS_15FloatRoundStyleE2ESN_EENS_4gemm15EpilogueDefaultEEEEEvvEEEEvNT_6ParamsE,@function
        .size           _ZN7cutlass13device_kernelINS_4conv6kernel13ConvUniversalINS1_16ConvProblemShapeILNS1_8OperatorE2ELi3EEENS1_10collective14CollectiveConvINS1_46MainloopSm90TmaGmmaWarpSpecializedImplicitGemmILS5_2ELi14ELi3EN4cute5tupleIJNSA_1CILi2EEENSC_ILi1EEESE_EEENS1_36KernelImplicitTmaWarpSpecializedSm90ELi1EEENSB_IJNSC_ILi128EEENSB_IJSI_EEENSB_IJNSC_ILi32EEEEEEEEENS_10bfloat16_tESN_NSA_8TiledMMAINSA_8MMA_AtomIJNSA_4SM904GMMA28MMA_64x128x16_F32BF16BF16_SSILNSR_5MajorE1ELST_1ELNSR_7ScaleInE1ELSU_1EEEEEENSA_6LayoutINSB_IJSE_SE_SE_EEENSB_IJNSC_ILi0EEESZ_SZ_EEEEENSB_IJNSA_10UnderscoreES12_S12_EEEEENS7_6detail26Sm90ImplicitGemmTileTraitsINSA_13SM90_TMA_LOADENSA_14ComposedLayoutINSA_7SwizzleILi3ELi4ELi3EEENSA_18smem_ptr_flag_bitsILi16EEENSX_INSB_IJNSB_IJNSC_ILi64EEESD_EEENSB_IJNSC_ILi8EEENSC_ILi4EEEEEENSB_IJSE_NSC_ILi14EEEEEEEEENSB_IJNSB_IJSE_NSC_ILi2048EEEEEENSB_IJS1D_NSC_ILi512EEEEEENSB_IJSZ_NSC_ILi4096EEEEEEEEEEEEEvEENS16_INSA_30SM90_TMA_LOAD_IM2COL_MULTICASTES1T_vEEEENS_8epilogue10collective6detail29Sm90TmaWarpSpecializedAdapterINS1Z_15DefaultEpilogueISN_NSB_IJlNSB_IJSE_lllEEESZ_EEES24_NS1Y_6thread17LinearCombinationISN_Li1EffLNS25_9ScaleType4KindE0ELNS_15FloatRoundStyleE2ESN_EENS_4gemm15EpilogueDefaultEEEEEvvEEEEvNT_6ParamsE,(.L_x_302 - _ZN7cutlass13device_kernelINS_4conv6kernel13ConvUniversalINS1_16ConvProblemShapeILNS1_8OperatorE2ELi3EEENS1_10collective14CollectiveConvINS1_46MainloopSm90TmaGmmaWarpSpecializedImplicitGemmILS5_2ELi14ELi3EN4cute5tupleIJNSA_1CILi2EEENSC_ILi1EEESE_EEENS1_36KernelImplicitTmaWarpSpecializedSm90ELi1EEENSB_IJNSC_ILi128EEENSB_IJSI_EEENSB_IJNSC_ILi32EEEEEEEEENS_10bfloat16_tESN_NSA_8TiledMMAINSA_8MMA_AtomIJNSA_4SM904GMMA28MMA_64x128x16_F32BF16BF16_SSILNSR_5MajorE1ELST_1ELNSR_7ScaleInE1ELSU_1EEEEEENSA_6LayoutINSB_IJSE_SE_SE_EEENSB_IJNSC_ILi0EEESZ_SZ_EEEEENSB_IJNSA_10UnderscoreES12_S12_EEEEENS7_6detail26Sm90ImplicitGemmTileTraitsINSA_13SM90_TMA_LOADENSA_14ComposedLayoutINSA_7SwizzleILi3ELi4ELi3EEENSA_18smem_ptr_flag_bitsILi16EEENSX_INSB_IJNSB_IJNSC_ILi64EEESD_EEENSB_IJNSC_ILi8EEENSC_ILi4EEEEEENSB_IJSE_NSC_ILi14EEEEEEEEENSB_IJNSB_IJSE_NSC_ILi2048EEEEEENSB_IJS1D_NSC_ILi512EEEEEENSB_IJSZ_NSC_ILi4096EEEEEEEEEEEEEvEENS16_INSA_30SM90_TMA_LOAD_IM2COL_MULTICASTES1T_vEEEENS_8epilogue10collective6detail29Sm90TmaWarpSpecializedAdapterINS1Z_15DefaultEpilogueISN_NSB_IJlNSB_IJSE_lllEEESZ_EEES24_NS1Y_6thread17LinearCombinationISN_Li1EffLNS25_9ScaleType4KindE0ELNS_15FloatRoundStyleE2ESN_EENS_4gemm15EpilogueDefaultEEEEEvvEEEEvNT_6ParamsE)
        .other          _ZN7cutlass13device_kernelINS_4conv6kernel13ConvUniversalINS1_16ConvProblemShapeILNS1_8OperatorE2ELi3EEENS1_10collective14CollectiveConvINS1_46MainloopSm90TmaGmmaWarpSpecializedImplicitGemmILS5_2ELi14ELi3EN4cute5tupleIJNSA_1CILi2EEENSC_ILi1EEESE_EEENS1_36KernelImplicitTmaWarpSpecializedSm90ELi1EEENSB_IJNSC_ILi128EEENSB_IJSI_EEENSB_IJNSC_ILi32EEEEEEEEENS_10bfloat16_tESN_NSA_8TiledMMAINSA_8MMA_AtomIJNSA_4SM904GMMA28MMA_64x128x16_F32BF16BF16_SSILNSR_5MajorE1ELST_1ELNSR_7ScaleInE1ELSU_1EEEEEENSA_6LayoutINSB_IJSE_SE_SE_EEENSB_IJNSC_ILi0EEESZ_SZ_EEEEENSB_IJNSA_10UnderscoreES12_S12_EEEEENS7_6detail26Sm90ImplicitGemmTileTraitsINSA_13SM90_TMA_LOADENSA_14ComposedLayoutINSA_7SwizzleILi3ELi4ELi3EEENSA_18smem_ptr_flag_bitsILi16EEENSX_INSB_IJNSB_IJNSC_ILi64EEESD_EEENSB_IJNSC_ILi8EEENSC_ILi4EEEEEENSB_IJSE_NSC_ILi14EEEEEEEEENSB_IJNSB_IJSE_NSC_ILi2048EEEEEENSB_IJS1D_NSC_ILi512EEEEEENSB_IJSZ_NSC_ILi4096EEEEEEEEEEEEEvEENS16_INSA_30SM90_TMA_LOAD_IM2COL_MULTICASTES1T_vEEEENS_8epilogue10collective6detail29Sm90TmaWarpSpecializedAdapterINS1Z_15DefaultEpilogueISN_NSB_IJlNSB_IJSE_lllEEESZ_EEES24_NS1Y_6thread17LinearCombinationISN_Li1EffLNS25_9ScaleType4KindE0ELNS_15FloatRoundStyleE2ESN_EENS_4gemm15EpilogueDefaultEEEEEvvEEEEvNT_6ParamsE,@"STO_CUDA_ENTRY STV_DEFAULT"
_ZN7cutlass13device_kernelINS_4conv6kernel13ConvUniversalINS1_16ConvProblemShapeILNS1_8OperatorE2ELi3EEENS1_10collective14CollectiveConvINS1_46MainloopSm90TmaGmmaWarpSpecializedImplicitGemmILS5_2ELi14ELi3EN4cute5tupleIJNSA_1CILi2EEENSC_ILi1EEESE_EEENS1_36KernelImplicitTmaWarpSpecializedSm90ELi1EEENSB_IJNSC_ILi128EEENSB_IJSI_EEENSB_IJNSC_ILi32EEEEEEEEENS_10bfloat16_tESN_NSA_8TiledMMAINSA_8MMA_AtomIJNSA_4SM904GMMA28MMA_64x128x16_F32BF16BF16_SSILNSR_5MajorE1ELST_1ELNSR_7ScaleInE1ELSU_1EEEEEENSA_6LayoutINSB_IJSE_SE_SE_EEENSB_IJNSC_ILi0EEESZ_SZ_EEEEENSB_IJNSA_10UnderscoreES12_S12_EEEEENS7_6detail26Sm90ImplicitGemmTileTraitsINSA_13SM90_TMA_LOADENSA_14ComposedLayoutINSA_7SwizzleILi3ELi4ELi3EEENSA_18smem_ptr_flag_bitsILi16EEENSX_INSB_IJNSB_IJNSC_ILi64EEESD_EEENSB_IJNSC_ILi8EEENSC_ILi4EEEEEENSB_IJSE_NSC_ILi14EEEEEEEEENSB_IJNSB_IJSE_NSC_ILi2048EEEEEENSB_IJS1D_NSC_ILi512EEEEEENSB_IJSZ_NSC_ILi4096EEEEEEEEEEEEEvEENS16_INSA_30SM90_TMA_LOAD_IM2COL_MULTICASTES1T_vEEEENS_8epilogue10collective6detail29Sm90TmaWarpSpecializedAdapterINS1Z_15DefaultEpilogueISN_NSB_IJlNSB_IJSE_lllEEESZ_EEES24_NS1Y_6thread17LinearCombinationISN_Li1EffLNS25_9ScaleType4KindE0ELNS_15FloatRoundStyleE2ESN_EENS_4gemm15EpilogueDefaultEEEEEvvEEEEvNT_6ParamsE:
[----:B------:R-:W-:Y:S01]  /*0000*/  LDC R1, c[0x0][0x28] ;  /* 0x00000a00ff017b82 */ /* 0x000fe20000000800 */
[----:B------:R-:W0:Y:S01]  /*0010*/  S2R R13, SR_TID.X ;  /* 0x00000000000d7919 */ /* 0x000e220000002100 */
[----:B------:R-:W-:Y:S01]  /*0020*/  ELECT P0, URZ, PT ;  /* 0x00000000003f782f */ /* 0x000fe20003800000 */
[----:B------:R-:W-:Y:S01]  /*0030*/  BSSY B0, `(.L_x_0) ;  /* 0x0000010000007945 */ /* 0x000fe20003800000 */
[----:B------:R-:W1:Y:S01]  /*0040*/  S2R R15, SR_CTAID.X ;  /* 0x00000000000f7919 */ /* 0x000e620000002500 */
[--C-:B0-----:R-:W-:Y:S02]  /*0050*/  SHF.R.U32.HI R0, RZ, 0x5, R13.reuse ;  /* 0x00000005ff007819 */ /* 0x101fe4000001160d */
[----:B------:R-:W-:-:S03]  /*0060*/  SHF.R.U32.HI R3, RZ, 0x7, R13 ;  /* 0x00000007ff037819 */ /* 0x000fc6000001160d */
[----:B------:R-:W0:Y:S04]  /*0070*/  SHFL.IDX PT, R2, R0, RZ, 0x1f ;  /* 0x00001fff00027589 */ /* 0x000e2800000e0000 */
[----:B------:R2:W3:Y:S01]  /*0080*/  SHFL.IDX PT, R8, R3, RZ, 0x1f ;  /* 0x00001fff03087589 */ /* 0x0004e200000e0000 */
[----:B0-----:R-:W-:-:S13]  /*0090*/  ISETP.NE.OR P0, PT, R2, RZ, !P0 ;  /* 0x000000ff0200720c */ /* 0x001fda0004705670 */
[----:B-123--:R-:W-:Y:S05]  /*00a0*/  @P0 BRA `(.L_x_1) ;  /* 0x0000000000200947 */ /* 0x00efea0003800000 */
[----:B------:R-:W-:Y:S02]  /*00b0*/  ULDC.64 UR4, c[0x0][0x198] ;  /* 0x0000660000047ab9 */ /* 0x000fe40000000a00 */
[----:B------:R-:W-:Y:S02]  /*00c0*/  UIADD3 UR6, UP0, UR4, 0xf0, URZ ;  /* 0x000000f004067890 */ /* 0x000fe4000ff1e03f */
[----:B------:R-:W-:Y:S02]  /*00d0*/  UIADD3 UR4, UP1, UR4, 0x1f0, URZ ;  /* 0x000001f004047890 */ /* 0x000fe4000ff3e03f */
[----:B------:R-:W-:Y:S02]  /*00e0*/  UIADD3.X UR7, URZ, UR5, URZ, UP0, !UPT ;  /* 0x000000053f077290 */ /* 0x000fe400087fe43f */
[----:B------:R-:W-:-:S07]  /*00f0*/  UIADD3.X UR5, URZ, UR5, URZ, UP1, !UPT ;  /* 0x000000053f057290 */ /* 0x000fce0008ffe43f */
[----:B------:R0:W-:Y:S02]  /*0100*/  UTMACCTL.PF [UR6] ;  /* 0x00000000060079b9 */ /* 0x0001e40008040000 */
[----:B------:R0:W-:Y:S02]  /*0110*/  UTMACCTL.PF [UR4] ;  /* 0x00000000040079b9 */ /* 0x0001e40008040000 */
[----:B0-----:R-:W-:Y:S01]  /*0120*/  NOP ;  /* 0x0000000000007918 */ /* 0x001fe20000000000 */
.L_x_1:
[----:B------:R-:W-:Y:S05]  /*0130*/  BSYNC B0 ;  /* 0x0000000000007941 */ /* 0x000fea0003800000 */
.L_x_0:
[----:B------:R-:W0:Y:S01]  /*0140*/  SHFL.IDX PT, R0, R0, RZ, 0x1f ;  /* 0x00001fff00007589 */ /* 0x000e2200000e0000 */
[----:B------:R-:W-:Y:S02]  /*0150*/  SHF.R.S32.HI R4, RZ, 0x1f, R13 ;  /* 0x0000001fff047819 */ /* 0x000fe4000001140d */
[----:B------:R-:W-:Y:S01]  /*0160*/  I2FP.F32.U32 R6, R15 ;  /* 0x0000000f00067245 */ /* 0x000fe20000201000 */
[----:B------:R-:W1:Y:S01]  /*0170*/  S2R R16, SR_CTAID.Y ;  /* 0x0000000000107919 */ /* 0x000e620000002600 */
[----:B------:R-:W-:-:S04]  /*0180*/  LEA.HI R4, R4, R13, RZ, 0x7 ;  /* 0x0000000d04047211 */ /* 0x000fc800078f38ff */
[----:B------:R-:W-:-:S05]  /*0190*/  LOP3.LUT R4, R4, 0xffffff80, RZ, 0xc0, !PT ;  /* 0xffffff8004047812 */ /* 0x000fca00078ec0ff */
[----:B------:R-:W-:-:S05]  /*01a0*/  IMAD.IADD R18, R13, 0x1, -R4 ;  /* 0x000000010d127824 */ /* 0x000fca00078e0a04 */
[----:B------:R-:W-:-:S04]  /*01b0*/  SHF.R.S32.HI R3, RZ, 0x1f, R18 ;  /* 0x0000001fff037819 */ /* 0x000fc80000011412 */
[----:B------:R-:W-:Y:S02]  /*01c0*/  LEA.HI R3, R3, R18, RZ, 0x3 ;  /* 0x0000001203037211 */ /* 0x000fe400078f18ff */
[----:B0-----:R-:W-:Y:S02]  /*01d0*/  ISETP.NE.AND P0, PT, R0, RZ, PT ;  /* 0x000000ff0000720c */ /* 0x001fe40003f05270 */
[--C-:B------:R-:W-:Y:S02]  /*01e0*/  SHF.R.S32.HI R4, RZ, 0x3, R3.reuse ;  /* 0x00000003ff047819 */ /* 0x100fe40000011403 */
[----:B------:R-:W-:Y:S02]  /*01f0*/  SHF.R.S32.HI R3, RZ, 0x1f, R3 ;  /* 0x0000001fff037819 */ /* 0x000fe40000011403 */
[----:B------:R-:W-:-:S07]  /*0200*/  SHF.R.S32.HI R5, RZ, 0x1f, R0 ;  /* 0x0000001fff057819 */ /* 0x000fce0000011400 */
[----:B-1----:R-:W-:Y:S05]  /*0210*/  @P0 BRA `(.L_x_2) ;  /* 0x0000000000b40947 */ /* 0x002fea0003800000 */
[----:B------:R-:W-:Y:S01]  /*0220*/  ELECT P0, URZ, PT ;  /* 0x00000000003f782f */ /* 0x000fe20003800000 */
[----:B------:R-:W-:-:S12]  /*0230*/  BSSY B0, `(.L_x_2) ;  /* 0x000002b000007945 */ /* 0x000fd80003800000 */
[----:B------:R-:W-:Y:S05]  /*0240*/  @!P0 BRA `(.L_x_3) ;  /* 0x0000000000a48947 */ /* 0x000fea0003800000 */
[----:B------:R-:W0:Y:S01]  /*0250*/  S2UR UR8, SR_CgaCtaId ;  /* 0x00000000000879c3 */ /* 0x000e220000008800 */
[----:B------:R-:W-:Y:S01]  /*0260*/  UMOV UR4, 0x400 ;  /* 0x0000040000047882 */ /* 0x000fe20000000000 */
[----:B------:R-:W-:Y:S01]  /*0270*/  UMOV UR5, 0x1 ;  /* 0x0000000100057882 */ /* 0x000fe20000000000 */
[----:B------:R-:W-:Y:S02]  /*0280*/  UMOV UR6, 0x2 ;  /* 0x0000000200067882 */ /* 0x000fe40000000000 */
[----:B------:R-:W-:-:S04]  /*0290*/  UIADD3 UR6, -UR6, 0x100000, URZ ;  /* 0x0010000006067890 */ /* 0x000fc8000fffe13f */
[----:B------:R-:W-:Y:S02]  /*02a0*/  USHF.L.U32 UR7, UR6, 0xb, URZ ;  /* 0x0000000b06077899 */ /* 0x000fe4000800063f */
[----:B------:R-:W-:Y:S02]  /*02b0*/  USHF.L.U32 UR6, UR6, 0x1, URZ ;  /* 0x0000000106067899 */ /* 0x000fe4000800063f */
[----:B0-----:R-:W-:Y:S02]  /*02c0*/  ULEA UR8, UR8, UR4, 0x18 ;  /* 0x0000000408087291 */ /* 0x001fe4000f8ec03f */
[----:B------:R-:W-:-:S04]  /*02d0*/  UIADD3 UR4, -UR5, 0x100000, URZ ;  /* 0x0010000005047890 */ /* 0x000fc8000fffe13f */
[----:B------:R-:W-:Y:S02]  /*02e0*/  USHF.L.U32 UR5, UR4, 0xb, URZ ;  /* 0x0000000b04057899 */ /* 0x000fe4000800063f */
[----:B------:R-:W-:Y:S01]  /*02f0*/  USHF.L.U32 UR4, UR4, 0x1, URZ ;  /* 0x0000000104047899 */ /* 0x000fe2000800063f */
[----:B------:R-:W0:Y:S11]  /*0300*/  FENCE.VIEW.ASYNC.S ;  /* 0x00000000000073c6 */ /* 0x000e360000000000 */
[----:B0-----:R0:W1:Y:S01]  /*0310*/  SYNCS.EXCH.64 URZ, [UR8+0x38000], UR4 ;  /* 0x03800004083f75b2 */ /* 0x0010620008000100 */
[----:B------:R0:W2:Y:S01]  /*0320*/  SYNCS.EXCH.64 URZ, [UR8+0x38070], UR6 ;  /* 0x03807006083f75b2 */ /* 0x0000a20008000100 */
[----:B------:R0:W3:Y:S01]  /*0330*/  SYNCS.EXCH.64 URZ, [UR8+0x38008], UR4 ;  /* 0x03800804083f75b2 */ /* 0x0000e20008000100 */
[----:B------:R0:W4:Y:S01]  /*0340*/  SYNCS.EXCH.64 URZ, [UR8+0x38078], UR6 ;  /* 0x03807806083f75b2 */ /* 0x0001220008000100 */
[----:B------:R0:W0:Y:S01]  /*0350*/  SYNCS.EXCH.64 URZ, [UR8+0x38010], UR4 ;  /* 0x03801004083f75b2 */ /* 0x0000220008000100 */
        /* <DEDUP_REMOVED lines=23> */
[----:B-1234-:R-:W-:Y:S01]  /*04d0*/  NOP ;  /* 0x0000000000007918 */ /* 0x01efe20000000000 */
.L_x_3:
[----:B0-----:R-:W-:Y:S05]  /*04e0*/  BSYNC B0 ;  /* 0x0000000000007941 */ /* 0x001fea0003800000 */
.L_x_2:
[----:B------:R-:W-:Y:S01]  /*04f0*/  ULDC UR4, c[0x0][0x150] ;  /* 0x0000540000047ab9 */ /* 0x000fe20000000800 */
[----:B------:R-:W-:Y:S01]  /*0500*/  LEA.HI R3, R3, R4, RZ, 0x2 ;  /* 0x0000000403037211 */ /* 0x000fe200078f10ff */
[----:B------:R-:W-:Y:S01]  /*0510*/  FMUL R6, R6, UR4 ;  /* 0x0000000406067c20 */ /* 0x000fe20008400000 */
[----:B------:R-:W-:Y:S01]  /*0520*/  LEA.HI R5, R5, R0, RZ, 0x2 ;  /* 0x0000000005057211 */ /* 0x000fe200078f10ff */
[----:B------:R-:W-:Y:S01]  /*0530*/  ULDC UR4, c[0x0][0x154] ;  /* 0x0000550000047ab9 */ /* 0x000fe20000000800 */
[----:B------:R-:W-:Y:S01]  /*0540*/  LOP3.LUT R3, R3, 0xfffffffc, RZ, 0xc0, !PT ;  /* 0xfffffffc03037812 */ /* 0x000fe200078ec0ff */
[----:B------:R-:W0:Y:S01]  /*0550*/  LDC R9, c[0x0][0x140] ;  /* 0x00005000ff097b82 */ /* 0x000e220000000800 */
[----:B------:R-:W-:Y:S01]  /*0560*/  LOP3.LUT R5, R5, 0x3ffffffc, RZ, 0xc0, !PT ;  /* 0x3ffffffc05057812 */ /* 0x000fe200078ec0ff */
[----:B------:R-:W1:Y:S01]  /*0570*/  F2I.U32.TRUNC.NTZ R6, R6 ;  /* 0x0000000600067305 */ /* 0x000e62000020f000 */
[----:B------:R-:W-:Y:S01]  /*0580*/  LOP3.LUT P0, RZ, R18, 0x7, RZ, 0xc0, !PT ;  /* 0x0000000712ff7812 */ /* 0x000fe2000780c0ff */
[----:B------:R-:W-:Y:S01]  /*0590*/  IMAD.IADD R3, R4, 0x1, -R3 ;  /* 0x0000000104037824 */ /* 0x000fe200078e0a03 */
[----:B------:R-:W-:Y:S01]  /*05a0*/  I2FP.F32.U32 R4, R16 ;  /* 0x0000001000047245 */ /* 0x000fe20000201000 */
[----:B------:R-:W-:Y:S01]  /*05b0*/  IMAD.IADD R0, R0, 0x1, -R5 ;  /* 0x0000000100007824 */ /* 0x000fe200078e0a05 */
[----:B------:R-:W-:Y:S01]  /*05c0*/  ISETP.NE.AND P3, PT, R8, 0x1, PT ;  /* 0x000000010800780c */ /* 0x000fe20003f65270 */
[----:B------:R-:W-:Y:S01]  /*05d0*/  NOP ;  /* 0x0000000000007918 */ /* 0x000fe20000000000 */
[----:B------:R-:W-:Y:S01]  /*05e0*/  NOP ;  /* 0x0000000000007918 */ /* 0x000fe20000000000 */
[----:B------:R-:W-:-:S02]  /*05f0*/  IMAD R0, R0, 0x4, R3 ;  /* 0x0000000400007824 */ /* 0x000fc400078e0203 */
[----:B------:R-:W-:Y:S01]  /*0600*/  FMUL R7, R4, UR4 ;  /* 0x0000000404077c20 */ /* 0x000fe20008400000 */
[----:B------:R-:W-:Y:S01]  /*0610*/  ULDC UR4, c[0x0][0x144] ;  /* 0x0000510000047ab9 */ /* 0x000fe20000000800 */
[C---:B------:R-:W-:Y:S01]  /*0620*/  IMAD.SHL.U32 R5, R0.reuse, 0x4, RZ ;  /* 0x0000000400057824 */ /* 0x040fe200078e00ff */
[----:B------:R-:W-:Y:S01]  /*0630*/  LEA.HI R3, R0, R0, RZ, 0x1 ;  /* 0x0000000000037211 */ /* 0x000fe200078f08ff */
[----:B-1----:R-:W-:Y:S02]  /*0640*/  IMAD.MOV R4, RZ, RZ, -R6 ;  /* 0x000000ffff047224 */ /* 0x002fe400078e0a06 */
[----:B------:R-:W1:Y:S01]  /*0650*/  F2I.U32.TRUNC.NTZ R7, R7 ;  /* 0x0000000700077305 */ /* 0x000e62000020f000 */
[----:B------:R-:W-:Y:S01]  /*0660*/  LOP3.LUT R3, R3, 0xfffffffe, RZ, 0xc0, !PT ;  /* 0xfffffffe03037812 */ /* 0x000fe200078ec0ff */
[----:B------:R-:W-:Y:S01]  /*0670*/  IMAD R4, R4, UR4, R15 ;  /* 0x0000000404047c24 */ /* 0x000fe2000f8e020f */
[----:B------:R-:W-:-:S03]  /*0680*/  ULDC UR4, c[0x0][0x148] ;  /* 0x0000520000047ab9 */ /* 0x000fc60000000800 */
[----:B------:R-:W-:Y:S01]  /*0690*/  IMAD.IADD R3, R0, 0x1, -R3 ;  /* 0x0000000100037824 */ /* 0x000fe200078e0a03 */
[----:B0-----:R-:W-:-:S04]  /*06a0*/  ISETP.EQ.U32.AND P1, PT, R9, 0x1, PT ;  /* 0x000000010900780c */ /* 0x001fc80003f22070 */
[----:B------:R-:W-:Y:S02]  /*06b0*/  ISETP.NE.AND P4, PT, R3, R4, PT ;  /* 0x000000040300720c */ /* 0x000fe40003f85270 */
[----:B------:R-:W-:Y:S02]  /*06c0*/  SHF.R.S32.HI R3, RZ, 0x1f, R2 ;  /* 0x0000001fff037819 */ /* 0x000fe40000011402 */
[----:B------:R-:W-:Y:S01]  /*06d0*/  LOP3.LUT R4, R0, 0xc, R5, 0x78, !PT ;  /* 0x0000000c00047812 */ /* 0x000fe200078e7805 */
[----:B-1----:R-:W-:Y:S01]  /*06e0*/  IMAD.MOV R5, RZ, RZ, -R7 ;  /* 0x000000ffff057224 */ /* 0x002fe200078e0a07 */
[----:B------:R-:W-:Y:S02]  /*06f0*/  LEA.HI R3, R3, R2, RZ, 0x2 ;  /* 0x0000000203037211 */ /* 0x000fe400078f10ff */
[----:B------:R-:W-:Y:S01]  /*0700*/  ISETP.LT.U32.AND P0, PT, R4, 0x2, !P0 ;  /* 0x000000020400780c */ /* 0x000fe20004701070 */
[----:B------:R-:W-:Y:S01]  /*0710*/  IMAD R7, R5, UR4, R16 ;  /* 0x0000000405077c24 */ /* 0x000fe2000f8e0210 */
[----:B------:R-:W-:-:S03]  /*0720*/  LOP3.LUT R3, R3, 0xfffffffc, RZ, 0xc0, !PT ;  /* 0xfffffffc03037812 */ /* 0x000fc600078ec0ff */
[----:B------:R-:W-:Y:S02]  /*0730*/  @P4 LEA.HI R0, R4, R4, RZ, 0x1 ;  /* 0x0000000404004211 */ /* 0x000fe400078f08ff */
[----:B------:R-:W-:Y:S02]  /*0740*/  IMAD.IADD R5, R2, 0x1, -R3 ;  /* 0x0000000102057824 */ /* 0x000fe400078e0a03 */
[----:B------:R-:W-:-:S03]  /*0750*/  @P4 SHF.R.S32.HI R0, RZ, 0x1, R0 ;  /* 0x00000001ff004819 */ /* 0x000fc60000011400 */
[----:B------:R-:W-:Y:S02]  /*0760*/  LOP3.LUT P2, RZ, R8, R5, RZ, 0xfc, !PT ;  /* 0x0000000508ff7212 */ /* 0x000fe4000784fcff */
[----:B------:R-:W-:Y:S01]  /*0770*/  @P4 ISETP.NE.AND P5, PT, R0, R7, PT ;  /* 0x000000070000420c */ /* 0x000fe20003fa5270 */
[----:B------:R-:W-:Y:S01]  /*0780*/  IMAD.MOV.U32 R0, RZ, RZ, 0x1 ;  /* 0x00000001ff007424 */ /* 0x000fe200078e00ff */
[----:B------:R-:W-:Y:S02]  /*0790*/  SEL R3, RZ, 0x1, P2 ;  /* 0x00000001ff037807 */ /* 0x000fe40001000000 */
[----:B------:R-:W-:Y:S02]  /*07a0*/  SEL R7, RZ, 0x1, !P0 ;  /* 0x00000001ff077807 */ /* 0x000fe40004000000 */
[----:B------:R-:W-:Y:S02]  /*07b0*/  @P4 SEL R0, RZ, 0x1, P5 ;  /* 0x00000001ff004807 */ /* 0x000fe40002800000 */
[----:B------:R-:W-:-:S02]  /*07c0*/  SEL R3, R3, 0x2, P3 ;  /* 0x0000000203037807 */ /* 0x000fc40001800000 */
[----:B------:R-:W-:Y:S01]  /*07d0*/  LOP3.LUT R19, R0, R7, RZ, 0xc0, !PT ;  /* 0x0000000700137212 */ /* 0x000fe200078ec0ff */
[----:B------:R-:W-:Y:S06]  /*07e0*/  @!P1 BRA `(.L_x_4) ;  /* 0x0000000000089947 */ /* 0x000fec0003800000 */
[----:B------:R-:W-:Y:S01]  /*07f0*/  UCGABAR_ARV ;  /* 0x00000000000079c7 */ /* 0x000fe20008000000 */
[----:B------:R-:W-:Y:S05]  /*0800*/  BRA `(.L_x_5) ;  /* 0x0000000000047947 */ /* 0x000fea0003800000 */
.L_x_4:
[----:B------:R-:W-:Y:S01]  /*0810*/  NOP ;  /* 0x0000000000007918 */ /* 0x000fe20000000000 */
.L_x_5:
[----:B------:R-:W-:Y:S01]  /*0820*/  ULDC.64 UR4, c[0x0][0x618] ;  /* 0x0001860000047ab9 */ /* 0x000fe20000000a00 */
[----:B------:R-:W-:Y:S01]  /*0830*/  ULDC.64 UR12, c[0x0][0x208] ;  /* 0x00008200000c7ab9 */ /* 0x000fe20000000a00 */
[----:B------:R-:W-:-:S04]  /*0840*/  ISETP.NE.U32.AND P0, PT, RZ, UR4, PT ;  /* 0x00000004ff007c0c */ /* 0x000fc8000bf05070 */
[----:B------:R-:W-:-:S13]  /*0850*/  ISETP.NE.AND.EX P0, PT, RZ, UR5, PT, P0 ;  /* 0x00000005ff007c0c */ /* 0x000fda000bf05300 */
[----:B------:R-:W-:Y:S05]  /*0860*/  @!P0 BRA `(.L_x_6) ;  /* 0x00000000001c8947 */ /* 0x000fea0003800000 */
[----:B------:R-:W0:Y:S02]  /*0870*/  LDC.64 R6, c[0x0][0x618] ;  /* 0x00018600ff067b82 */ /* 0x000e240000000a00 */
[----:B0-----:R-:W2:Y:S02]  /*0880*/  LDG.E.64 R6, desc[UR12][R6.64] ;  /* 0x0000000c06067981 */ /* 0x001ea4000c1e1b00 */
[----:B--2---:R-:W-:-:S04]  /*0890*/  ISETP.NE.U32.AND P0, PT, R6, RZ, PT ;  /* 0x000000ff0600720c */ /* 0x004fc80003f05070 */
[----:B------:R-:W-:-:S13]  /*08a0*/  ISETP.NE.AND.EX P0, PT, R7, RZ, PT, P0 ;  /* 0x000000ff0700720c */ /* 0x000fda0003f05300 */
[----:B------:R-:W-:Y:S05]  /*08b0*/  @!P0 BRA `(.L_x_6) ;  /* 0x0000000000088947 */ /* 0x000fea0003800000 */
[----:B------:R0:W5:Y:S01]  /*08c0*/  LD.E R0, desc[UR12][R6.64] ;  /* 0x0000000c06007980 */ /* 0x000162000c101900 */
[----:B------:R-:W-:Y:S05]  /*08d0*/  BRA `(.L_x_7) ;  /* 0x0000000000207947 */ /* 0x000fea0003800000 */
.L_x_6:
[----:B------:R-:W-:Y:S02]  /*08e0*/  ULDC.64 UR4, c[0x0][0x608] ;  /* 0x0001820000047ab9 */ /* 0x000fe40000000a00 */
[----:B------:R-:W-:-:S04]  /*08f0*/  ISETP.NE.U32.AND P0, PT, RZ, UR4, PT ;  /* 0x00000004ff007c0c */ /* 0x000fc8000bf05070 */
[----:B------:R-:W-:-:S13]  /*0900*/  ISETP.NE.AND.EX P0, PT, RZ, UR5, PT, P0 ;  /* 0x00000005ff007c0c */ /* 0x000fda000bf05300 */
[----:B------:R-:W-:Y:S05]  /*0910*/  @!P0 BRA `(.L_x_8) ;  /* 0x00000000000c8947 */ /* 0x000fea0003800000 */
[----:B------:R-:W0:Y:S02]  /*0920*/  LDC.64 R6, c[0x0][0x608] ;  /* 0x00018200ff067b82 */ /* 0x000e240000000a00 */
[----:B0-----:R1:W5:Y:S01]  /*0930*/  LDG.E R0, desc[UR12][R6.64] ;  /* 0x0000000c06007981 */ /* 0x001362000c1e1900 */
[----:B------:R-:W-:Y:S05]  /*0940*/  BRA `(.L_x_7) ;  /* 0x0000000000047947 */ /* 0x000fea0003800000 */
.L_x_8:
[----:B------:R-:W2:Y:S02]  /*0950*/  LDC R0, c[0x0][0x600] ;  /* 0x00018000ff007b82 */ /* 0x000ea40000000800 */
.L_x_7:
[----:B------:R-:W-:Y:S02]  /*0960*/  ULDC.64 UR4, c[0x0][0x620] ;  /* 0x0001880000047ab9 */ /* 0x000fe40000000a00 */
[----:B------:R-:W-:-:S04]  /*0970*/  ISETP.NE.U32.AND P0, PT, RZ, UR4, PT ;  /* 0x00000004ff007c0c */ /* 0x000fc8000bf05070 */
[----:B------:R-:W-:-:S13]  /*0980*/  ISETP.NE.AND.EX P0, PT, RZ, UR5, PT, P0 ;  /* 0x00000005ff007c0c */ /* 0x000fda000bf05300 */
[----:B------:R-:W-:Y:S05]  /*0990*/  @!P0 BRA `(.L_x_9) ;  /* 0x00000000001c8947 */ /* 0x000fea0003800000 */
[----:B01----:R-:W0:Y:S02]  /*09a0*/  LDC.64 R6, c[0x0][0x620] ;  /* 0x00018800ff067b82 */ /* 0x003e240000000a00 */
[----:B0-----:R-:W3:Y:S02]  /*09b0*/  LDG.E.64 R6, desc[UR12][R6.64] ;  /* 0x0000000c06067981 */ /* 0x001ee4000c1e1b00 */
[----:B---3--:R-:W-:-:S04]  /*09c0*/  ISETP.NE.U32.AND P0, PT, R6, RZ, PT ;  /* 0x000000ff0600720c */ /* 0x008fc80003f05070 */
[----:B------:R-:W-:-:S13]  /*09d0*/  ISETP.NE.AND.EX P0, PT, R7, RZ, PT, P0 ;  /* 0x000000ff0700720c */ /* 0x000fda0003f05300 */
[----:B------:R-:W-:Y:S05]  /*09e0*/  @!P0 BRA `(.L_x_9) ;  /* 0x0000000000088947 */ /* 0x000fea0003800000 */
[----:B------:R0:W5:Y:S01]  /*09f0*/  LD.E R2, desc[UR12][R6.64] ;  /* 0x0000000c06027980 */ /* 0x000162000c101900 */
[----:B------:R-:W-:Y:S05]  /*0a00*/  BRA `(.L_x_10) ;  /* 0x0000000000207947 */ /* 0x000fea0003800000 */
.L_x_9:
[----:B------:R-:W-:Y:S02]  /*0a10*/  ULDC.64 UR4, c[0x0][0x610] ;  /* 0x0001840000047ab9 */ /* 0x000fe40000000a00 */
[----:B------:R-:W-:-:S04]  /*0a20*/  ISETP.NE.U32.AND P0, PT, RZ, UR4, PT ;  /* 0x00000004ff007c0c */ /* 0x000fc8000bf05070 */
[----:B------:R-:W-:-:S13]  /*0a30*/  ISETP.NE.AND.EX P0, PT, RZ, UR5, PT, P0 ;  /* 0x00000005ff007c0c */ /* 0x000fda000bf05300 */
[----:B------:R-:W-:Y:S05]  /*0a40*/  @!P0 BRA `(.L_x_11) ;  /* 0x00000000000c8947 */ /* 0x000fea0003800000 */
[----:B01----:R-:W0:Y:S02]  /*0a50*/  LDC.64 R6, c[0x0][0x610] ;  /* 0x00018400ff067b82 */ /* 0x003e240000000a00 */
[----:B0-----:R1:W5:Y:S01]  /*0a60*/  LDG.E R2, desc[UR12][R6.64] ;  /* 0x0000000c06027981 */ /* 0x001362000c1e1900 */
[----:B------:R-:W-:Y:S05]  /*0a70*/  BRA `(.L_x_10) ;  /* 0x0000000000047947 */ /* 0x000fea0003800000 */
.L_x_11:
[----:B------:R-:W3:Y:S02]  /*0a80*/  LDC R2, c[0x0][0x604] ;  /* 0x00018100ff027b82 */ /* 0x000ee40000000800 */
.L_x_10:
[----:B01----:R-:W0:Y:S08]  /*0a90*/  LDC R6, c[0x0][0x4d8] ;  /* 0x00013600ff067b82 */ /* 0x003e300000000800 */
[----:B------:R-:W1:Y:S08]  /*0aa0*/  LDC R21, c[0x0][0x4dc] ;  /* 0x00013700ff157b82 */ /* 0x000e700000000800 */
[----:B------:R-:W4:Y:S01]  /*0ab0*/  LDC R162, c[0x0][0x4e0] ;  /* 0x00013800ffa27b82 */ /* 0x000f220000000800 */
[----:B0-----:R-:W-:-:S05]  /*0ac0*/  VIADD R6, R6, 0x7f ;  /* 0x0000007f06067836 */ /* 0x001fca0000000000 */
[----:B------:R-:W-:Y:S02]  /*0ad0*/  SHF.R.S32.HI R7, RZ, 0x1f, R6 ;  /* 0x0000001fff077819 */ /* 0x000fe40000011406 */
[----:B-1----:R-:W-:Y:S02]  /*0ae0*/  IABS R20, R21 ;  /* 0x0000001500147213 */ /* 0x002fe40000000000 */
[----:B------:R-:W-:-:S04]  /*0af0*/  LEA.HI R7, R7, R6, RZ, 0x7 ;  /* 0x0000000607077211 */ /* 0x000fc800078f38ff */
[----:B------:R-:W-:-:S04]  /*0b00*/  SHF.R.S32.HI R9, RZ, 0x7, R7 ;  /* 0x00000007ff097819 */ /* 0x000fc80000011407 */
[-C--:B------:R-:W-:Y:S02]  /*0b10*/  IABS R14, R9.reuse ;  /* 0x00000009000e7213 */ /* 0x080fe40000000000 */
[----:B------:R-:W-:Y:S02]  /*0b20*/  IABS R12, R9 ;  /* 0x00000009000c7213 */ /* 0x000fe40000000000 */
[----:B------:R-:W0:Y:S03]  /*0b30*/  I2F.RP R10, R14 ;  /* 0x0000000e000a7306 */ /* 0x000e260000209400 */
[----:B------:R-:W-:-:S05]  /*0b40*/  IMAD.MOV R17, RZ, RZ, -R12 ;  /* 0x000000ffff117224 */ /* 0x000fca00078e0a0c */
[----:B0-----:R-:W0:Y:S02]  /*0b50*/  MUFU.RCP R10, R10 ;  /* 0x0000000a000a7308 */ /* 0x001e240000001000 */
[----:B0-----:R-:W-:Y:S01]  /*0b60*/  VIADD R6, R10, 0xffffffe ;  /* 0x0ffffffe0a067836 */ /* 0x001fe20000000000 */
[----:B------:R-:W-:-:S05]  /*0b70*/  IABS R10, R16 ;  /* 0x00000010000a7213 */ /* 0x000fca0000000000 */
[----:B------:R0:W1:Y:S02]  /*0b80*/  F2I.FTZ.U32.TRUNC.NTZ R7, R6 ;  /* 0x0000000600077305 */ /* 0x000064000021f000 */
[----:B0-----:R-:W-:Y:S02]  /*0b90*/  IMAD.MOV.U32 R6, RZ, RZ, RZ ;  /* 0x000000ffff067224 */ /* 0x001fe400078e00ff */
[----:B-1----:R-:W-:-:S04]  /*0ba0*/  IMAD.MOV R11, RZ, RZ, -R7 ;  /* 0x000000ffff0b7224 */ /* 0x002fc800078e0a07 */
[----:B------:R-:W-:-:S04]  /*0bb0*/  IMAD R11, R11, R14, RZ ;  /* 0x0000000e0b0b7224 */ /* 0x000fc800078e02ff */
[----:B------:R-:W-:Y:S02]  /*0bc0*/  IMAD.HI.U32 R7, R7, R11, R6 ;  /* 0x0000000b07077227 */ /* 0x000fe400078e0006 */
[----:B------:R-:W0:Y:S04]  /*0bd0*/  I2F.RP R11, R20 ;  /* 0x00000014000b7306 */ /* 0x000e280000209400 */
[----:B------:R-:W-:-:S04]  /*0be0*/  IMAD.HI.U32 R6, R7, R10, RZ ;  /* 0x0000000a07067227 */ /* 0x000fc800078e00ff */
[----:B------:R-:W-:Y:S01]  /*0bf0*/  IMAD R7, R6, R17, R10 ;  /* 0x0000001106077224 */ /* 0x000fe200078e020a */
[----:B------:R-:W-:Y:S02]  /*0c00*/  LOP3.LUT R10, R16, R9, RZ, 0x3c, !PT ;  /* 0x00000009100a7212 */ /* 0x000fe400078e3cff */
[----:B----4-:R-:W-:Y:S02]  /*0c10*/  IABS R17, R162 ;  /* 0x000000a200117213 */ /* 0x010fe40000000000 */
[----:B------:R-:W-:Y:S01]  /*0c20*/  ISETP.GT.U32.AND P2, PT, R14, R7, PT ;  /* 0x000000070e00720c */ /* 0x000fe20003f44070 */
[----:B0-----:R-:W0:Y:S01]  /*0c30*/  MUFU.RCP R11, R11 ;  /* 0x0000000b000b7308 */ /* 0x001e220000001000 */
[----:B------:R-:W-:-:S11]  /*0c40*/  ISETP.GE.AND P3, PT, R10, RZ, PT ;  /* 0x000000ff0a00720c */ /* 0x000fd60003f66270 */
[----:B------:R-:W-:Y:S02]  /*0c50*/  @!P2 IMAD.IADD R7, R7, 0x1, -R14 ;  /* 0x000000010707a824 */ /* 0x000fe400078e0a0e */
[----:B------:R-:W-:Y:S01]  /*0c60*/  @!P2 VIADD R6, R6, 0x1 ;  /* 0x000000010606a836 */ /* 0x000fe20000000000 */
[----:B------:R-:W-:Y:S02]  /*0c70*/  ISETP.NE.AND P2, PT, R9, RZ, PT ;  /* 0x000000ff0900720c */ /* 0x000fe40003f45270 */
[----:B------:R-:W-:Y:S01]  /*0c80*/  ISETP.GE.U32.AND P0, PT, R7, R14, PT ;  /* 0x0000000e0700720c */ /* 0x000fe20003f06070 */
[----:B0-----:R-:W-:-:S04]  /*0c90*/  VIADD R12, R11, 0xffffffe ;  /* 0x0ffffffe0b0c7836 */ /* 0x001fc80000000000 */
[----:B------:R-:W0:Y:S08]  /*0ca0*/  F2I.FTZ.U32.TRUNC.NTZ R7, R12 ;  /* 0x0000000c00077305 */ /* 0x000e30000021f000 */
[----:B------:R-:W-:-:S04]  /*0cb0*/  @P0 VIADD R6, R6, 0x1 ;  /* 0x0000000106060836 */ /* 0x000fc80000000000 */
[----:B------:R-:W-:Y:S02]  /*0cc0*/  IMAD.MOV.U32 R22, RZ, RZ, R6 ;  /* 0x000000ffff167224 */ /* 0x000fe400078e0006 */
[----:B------:R-:W-:Y:S02]  /*0cd0*/  IMAD.MOV.U32 R6, RZ, RZ, RZ ;  /* 0x000000ffff067224 */ /* 0x000fe400078e00ff */
[----:B0-----:R-:W-:Y:S02]  /*0ce0*/  IMAD.MOV R11, RZ, RZ, -R7 ;  /* 0x000000ffff0b7224 */ /* 0x001fe400078e0a07 */
[----:B------:R-:W-:Y:S01]  /*0cf0*/  @!P3 IMAD.MOV R22, RZ, RZ, -R22 ;  /* 0x000000ffff16b224 */ /* 0x000fe200078e0a16 */
[----:B------:R-:W-:Y:S01]  /*0d00*/  @!P2 LOP3.LUT R22, RZ, R9, RZ, 0x33, !PT ;  /* 0x00000009ff16a212 */ /* 0x000fe200078e33ff */
[----:B------:R-:W-:-:S03]  /*0d10*/  IMAD R11, R11, R20, RZ ;  /* 0x000000140b0b7224 */ /* 0x000fc600078e02ff */
[----:B------:R-:W-:Y:S01]  /*0d20*/  IABS R10, R22 ;  /* 0x00000016000a7213 */ /* 0x000fe20000000000 */
[----:B------:R-:W-:Y:S02]  /*0d30*/  IMAD.HI.U32 R6, R7, R11, R6 ;  /* 0x0000000b07067227 */ /* 0x000fe400078e0006 */
[----:B------:R-:W0:Y:S02]  /*0d40*/  I2F.RP R11, R17 ;  /* 0x00000011000b7306 */ /* 0x000e240000209400 */
[----:B------:R-:W-:-:S04]  /*0d50*/  IMAD.MOV.U32 R7, RZ, RZ, R10 ;  /* 0x000000ffff077224 */ /* 0x000fc800078e000a */
[----:B------:R-:W-:-:S04]  /*0d60*/  IMAD.HI.U32 R6, R6, R7, RZ ;  /* 0x0000000706067227 */ /* 0x000fc800078e00ff */
[----:B------:R-:W-:-:S04]  /*0d70*/  IMAD.MOV R10, RZ, RZ, -R6 ;  /* 0x000000ffff0a7224 */ /* 0x000fc800078e0a06 */
[----:B------:R-:W-:Y:S01]  /*0d80*/  IMAD R7, R20, R10, R7 ;  /* 0x0000000a14077224 */ /* 0x000fe200078e0207 */
[----:B0-----:R-:W0:Y:S01]  /*0d90*/  MUFU.RCP R11, R11 ;  /* 0x0000000b000b7308 */ /* 0x001e220000001000 */
[----:B------:R-:W-:-:S03]  /*0da0*/  LOP3.LUT R10, R22, R21, RZ, 0x3c, !PT ;  /* 0x00000015160a7212 */ /* 0x000fc600078e3cff */
[----:B------:R-:W-:Y:S02]  /*0db0*/  ISETP.GT.U32.AND P2, PT, R20, R7, PT ;  /* 0x000000071400720c */ /* 0x000fe40003f44070 */
[----:B------:R-:W-:-:S11]  /*0dc0*/  ISETP.GE.AND P3, PT, R10, RZ, PT ;  /* 0x000000ff0a00720c */ /* 0x000fd60003f66270 */
[----:B------:R-:W-:Y:S02]  /*0dd0*/  @!P2 IMAD.IADD R7, R7, 0x1, -R20 ;  /* 0x000000010707a824 */ /* 0x000fe400078e0a14 */
[----:B0-----:R-:W-:Y:S02]  /*0de0*/  VIADD R12, R11, 0xffffffe ;  /* 0x0ffffffe0b0c7836 */ /* 0x001fe40000000000 */
[----:B------:R-:W-:Y:S01]  /*0df0*/  @!P2 VIADD R6, R6, 0x1 ;  /* 0x000000010606a836 */ /* 0x000fe20000000000 */
[----:B------:R-:W-:Y:S02]  /*0e00*/  ISETP.GE.U32.AND P0, PT, R7, R20, PT ;  /* 0x000000140700720c */ /* 0x000fe40003f06070 */
[----:B------:R-:W0:Y:S01]  /*0e10*/  F2I.FTZ.U32.TRUNC.NTZ R7, R12 ;  /* 0x0000000c00077305 */ /* 0x000e22000021f000 */
[----:B------:R-:W-:-:S10]  /*0e20*/  ISETP.NE.AND P2, PT, R21, RZ, PT ;  /* 0x000000ff1500720c */ /* 0x000fd40003f45270 */
[----:B------:R-:W-:-:S04]  /*0e30*/  @P0 VIADD R6, R6, 0x1 ;  /* 0x0000000106060836 */ /* 0x000fc80000000000 */
[----:B------:R-:W-:Y:S02]  /*0e40*/  IMAD.MOV.U32 R23, RZ, RZ, R6 ;  /* 0x000000ffff177224 */ /* 0x000fe400078e0006 */
[----:B0-----:R-:W-:Y:S02]  /*0e50*/  IMAD.MOV R6, RZ, RZ, -R7 ;  /* 0x000000ffff067224 */ /* 0x001fe400078e0a07 */
[----:B------:R-:W-:Y:S01]  /*0e60*/  @!P3 IMAD.MOV R23, RZ, RZ, -R23 ;  /* 0x000000ffff17b224 */ /* 0x000fe200078e0a17 */
[----:B------:R-:W-:Y:S01]  /*0e70*/  @!P2 LOP3.LUT R23, RZ, R21, RZ, 0x33, !PT ;  /* 0x00000015ff17a212 */ /* 0x000fe200078e33ff */
[----:B------:R-:W-:Y:S02]  /*0e80*/  IMAD R11, R6, R17, RZ ;  /* 0x00000011060b7224 */ /* 0x000fe400078e02ff */
[----:B------:R-:W-:Y:S01]  /*0e90*/  IMAD.MOV.U32 R6, RZ, RZ, RZ ;  /* 0x000000ffff067224 */ /* 0x000fe200078e00ff */
[----:B------:R-:W-:-:S03]  /*0ea0*/  IABS R10, R23 ;  /* 0x00000017000a7213 */ /* 0x000fc60000000000 */
[----:B------:R-:W-:-:S04]  /*0eb0*/  IMAD.HI.U32 R6, R7, R11, R6 ;  /* 0x0000000b07067227 */ /* 0x000fc800078e0006 */
[----:B------:R-:W-:Y:S02]  /*0ec0*/  IMAD.MOV.U32 R7, RZ, RZ, R10 ;  /* 0x000000ffff077224 */ /* 0x000fe400078e000a */
[----:B------:R-:W-:Y:S02]  /*0ed0*/  IMAD.MOV R10, RZ, RZ, -R23 ;  /* 0x000000ffff0a7224 */ /* 0x000fe400078e0a17 */
[----:B------:R-:W-:-:S04]  /*0ee0*/  IMAD.HI.U32 R14, R6, R7, RZ ;  /* 0x00000007060e7227 */ /* 0x000fc800078e00ff */
[----:B------:R-:W-:Y:S02]  /*0ef0*/  IMAD.MOV R6, RZ, RZ, -R14 ;  /* 0x000000ffff067224 */ /* 0x000fe400078e0a0e */
[----:B------:R-:W-:Y:S02]  /*0f00*/  IMAD R21, R21, R10, R22 ;  /* 0x0000000a15157224 */ /* 0x000fe400078e0216 */
[----:B------:R-:W-:-:S05]  /*0f10*/  IMAD R6, R17, R6, R7 ;  /* 0x0000000611067224 */ /* 0x000fca00078e0207 */
[----:B------:R-:W-:-:S13]  /*0f20*/  ISETP.GT.U32.AND P2, PT, R17, R6, PT ;  /* 0x000000061100720c */ /* 0x000fda0003f44070 */
[----:B------:R-:W-:Y:S02]  /*0f30*/  @!P2 IMAD.IADD R6, R6, 0x1, -R17 ;  /* 0x000000010606a824 */ /* 0x000fe400078e0a11 */
[----:B------:R-:W-:Y:S01]  /*0f40*/  @!P2 VIADD R14, R14, 0x1 ;  /* 0x000000010e0ea836 */ /* 0x000fe20000000000 */
[----:B------:R-:W-:Y:S02]  /*0f50*/  ISETP.NE.AND P2, PT, R162, RZ, PT ;  /* 0x000000ffa200720c */ /* 0x000fe40003f45270 */
[----:B------:R-:W-:Y:S02]  /*0f60*/  ISETP.GE.U32.AND P0, PT, R6, R17, PT ;  /* 0x000000110600720c */ /* 0x000fe40003f06070 */
[----:B------:R-:W-:-:S04]  /*0f70*/  LOP3.LUT R6, R23, R162, RZ, 0x3c, !PT ;  /* 0x000000a217067212 */ /* 0x000fc800078e3cff */
[----:B------:R-:W-:Y:S01]  /*0f80*/  ISETP.GE.AND P3, PT, R6, RZ, PT ;  /* 0x000000ff0600720c */ /* 0x000fe20003f66270 */
[----:B------:R-:W-:-:S04]  /*0f90*/  IMAD.MOV R6, RZ, RZ, -R22 ;  /* 0x000000ffff067224 */ /* 0x000fc800078e0a16 */
[----:B------:R-:W-:Y:S02]  /*0fa0*/  IMAD R16, R9, R6, R16 ;  /* 0x0000000609107224 */ /* 0x000fe400078e0210 */
[----:B------:R-:W-:-:S06]  /*0fb0*/  @P0 VIADD R14, R14, 0x1 ;  /* 0x000000010e0e0836 */ /* 0x000fcc0000000000 */
[----:B------:R-:W-:Y:S01]  /*0fc0*/  @!P3 IMAD.MOV R14, RZ, RZ, -R14 ;  /* 0x000000ffff0eb224 */ /* 0x000fe200078e0a0e */
[----:B------:R-:W-:-:S05]  /*0fd0*/  @!P2 LOP3.LUT R14, RZ, R162, RZ, 0x33, !PT ;  /* 0x000000a2ff0ea212 */ /* 0x000fca00078e33ff */
[----:B------:R-:W-:-:S04]  /*0fe0*/  IMAD.MOV R7, RZ, RZ, -R14 ;  /* 0x000000ffff077224 */ /* 0x000fc800078e0a0e */
[----:B------:R-:W-:Y:S01]  /*0ff0*/  IMAD R162, R162, R7, R23 ;  /* 0x00000007a2a27224 */ /* 0x000fe200078e0217 */
[----:B------:R-:W-:Y:S06]  /*1000*/  @!P1 BRA `(.L_x_12) ;  /* 0x00000000000c9947 */ /* 0x000fec0003800000 */
[----:B------:R-:W-:Y:S01]  /*1010*/  UCGABAR_WAIT ;  /* 0x0000000000007dc7 */ /* 0x000fe20008000000 */
[----:B------:R-:W-:Y:S01]  /*1020*/  CCTL.IVALL ;  /* 0x00000000ff00798f */ /* 0x000fe20002000000 */
[----:B------:R-:W-:Y:S05]  /*1030*/  BRA `(.L_x_13) ;  /* 0x0000000000047947 */ /* 0x000fea0003800000 */
.L_x_12:
[----:B------:R-:W-:Y:S06]  /*1040*/  BAR.SYNC.DEFER_BLOCKING 0x0 ;  /* 0x0000000000007b1d */ /* 0x000fec0000010000 */
.L_x_13:
[----:B------:R-:W0:Y:S01]  /*1050*/  LDC R9, c[0x0][0x294] ;  /* 0x0000a500ff097b82 */ /* 0x000e220000000800 */
[----:B------:R-:W-:Y:S01]  /*1060*/  ISETP.NE.AND P0, PT, R8, RZ, PT ;  /* 0x000000ff0800720c */ /* 0x000fe20003f05270 */
[----:B0-----:R-:W-:-:S05]  /*1070*/  VIADD R6, R9, 0x1f ;  /* 0x0000001f09067836 */ /* 0x001fca0000000000 */
[----:B------:R-:W-:-:S04]  /*1080*/  SHF.R.S32.HI R7, RZ, 0x1f, R6 ;  /* 0x0000001fff077819 */ /* 0x000fc80000011406 */
[----:B------:R-:W-:-:S04]  /*1090*/  LEA.HI R7, R7, R6, RZ, 0x5 ;  /* 0x0000000607077211 */ /* 0x000fc800078f28ff */
[----:B------:R-:W-:Y:S01]  /*10a0*/  SHF.R.S32.HI R10, RZ, 0x5, R7 ;  /* 0x00000005ff0a7819 */ /* 0x000fe20000011407 */
[----:B------:R-:W-:Y:S06]  /*10b0*/  @!P0 BRA `(.L_x_14) ;  /* 0x0000009c00f88947 */ /* 0x000fec0003800000 */
[----:B------:R-:W-:-:S13]  /*10c0*/  ISETP.NE.AND P0, PT, R8, 0x1, PT ;  /* 0x000000010800780c */ /* 0x000fda0003f05270 */
[----:B------:R-:W-:Y:S05]  /*10d0*/  @P0 EXIT ;  /* 0x000000000000094d */ /* 0x000fea0003800000 */
[----:B------:R-:W-:Y:S01]  /*10e0*/  ISETP.GE.AND P0, PT, R9, 0x1, PT ;  /* 0x000000010900780c */ /* 0x000fe20003f06270 */
[----:B------:R-:W-:Y:S01]  /*10f0*/  UMOV UR4, URZ ;  /* 0x0000003f00047c82 */ /* 0x000fe20008000000 */
[----:B------:R-:W-:Y:S02]  /*1100*/  CS2R R86, SRZ ;  /* 0x0000000000567805 */ /* 0x000fe4000001ff00 */
[----:B------:R-:W-:Y:S02]  /*1110*/  CS2R R88, SRZ ;  /* 0x0000000000587805 */ /* 0x000fe4000001ff00 */
[----:B------:R-:W-:Y:S02]  /*1120*/  CS2R R90, SRZ ;  /* 0x00000000005a7805 */ /* 0x000fe4000001ff00 */
[----:B------:R-:W-:Y:S02]  /*1130*/  CS2R R92, SRZ ;  /* 0x00000000005c7805 */ /* 0x000fe4000001ff00 */
[----:B------:R-:W-:-:S02]  /*1140*/  CS2R R94, SRZ ;  /* 0x00000000005e7805 */ /* 0x000fc4000001ff00 */
[----:B------:R-:W-:Y:S02]  /*1150*/  CS2R R96, SRZ ;  /* 0x0000000000607805 */ /* 0x000fe4000001ff00 */
        /* <DEDUP_REMOVED lines=57> */
[----:B------:R-:W-:Y:S01]  /*14f0*/  CS2R R84, SRZ ;  /* 0x0000000000547805 */ /* 0x000fe2000001ff00 */
[----:B------:R-:W-:Y:S06]  /*1500*/  @!P0 BRA `(.L_x_15) ;  /* 0x0000000000948947 */ /* 0x000fec0003800000 */
[----:B------:R-:W-:-:S04]  /*1510*/  LOP3.LUT R5, R3, 0x1, RZ, 0xfc, !PT ;  /* 0x0000000103057812 */ /* 0x000fc800078efcff */
[----:B------:R-:W-:-:S13]  /*1520*/  ISETP.NE.AND P0, PT, R5, 0x3, PT ;  /* 0x000000030500780c */ /* 0x000fda0003f05270 */
[----:B------:R-:W-:Y:S05]  /*1530*/  @!P0 BRA `(.L_x_16) ;  /* 0x0000000000048947 */ /* 0x000fea0003800000 */
[----:B------:R-:W-:Y:S01]  /*1540*/  BPT.TRAP 0x1 ;  /* 0x000000040000795c */ /* 0x000fe20000300000 */
.L_x_16:
[----:B------:R-:W0:Y:S01]  /*1550*/  S2UR UR5, SR_CgaCtaId ;  /* 0x00000000000579c3 */ /* 0x000e220000008800 */
[----:B------:R-:W-:Y:S01]  /*1560*/  SHF.L.U32 R5, RZ, 0x1f, RZ ;  /* 0x0000001fff057819 */ /* 0x000fe200000006ff */
[----:B------:R-:W-:Y:S02]  /*1570*/  UMOV UR4, 0x400 ;  /* 0x0000040000047882 */ /* 0x000fe40000000000 */
[----:B0-----:R-:W-:-:S12]  /*1580*/  ULEA UR6, UR5, UR4, 0x18 ;  /* 0x0000000405067291 */ /* 0x001fd8000f8ec03f */
.L_x_17:
[----:B0-----:R-:W-:-:S04]  /*1590*/  IMAD.U32 R6, RZ, RZ, UR6 ;  /* 0x00000006ff067e24 */ /* 0x001fc8000f8e00ff */
[----:B------:R0:W1:Y:S03]  /*15a0*/  SYNCS.PHASECHK.TRANS64.TRYWAIT P0, [R6+URZ+0x38000], R5 ;  /* 0x03800005060075a7 */ /* 0x000066000800017f */
[----:B-1----:R-:W-:Y:S05]  /*15b0*/  @!P0 NANOSLEEP.SYNCS 0x989680 ;  /* 0x009896800000895d */ /* 0x002fea0003900000 */
[----:B------:R-:W1:Y:S02]  /*15c0*/  @!P0 SYNCS.PHASECHK.TRANS64 P0, [R6+URZ+0x38000], R5 ;  /* 0x03800005060085a7 */ /* 0x000e64000800007f */
[----:B-1----:R-:W-:Y:S05]  /*15d0*/  @!P0 BRA `(.L_x_17) ;  /* 0xfffffffc00ec8947 */ /* 0x002fea000383ffff */
[----:B------:R-:W-:Y:S01]  /*15e0*/  UIADD3 UR4, UR6, 0x1c000, URZ ;  /* 0x0001c00006047890 */ /* 0x000fe2000fffe03f */
[----:B------:R-:W-:Y:S01]  /*15f0*/  WARPGROUP.ARRIVE ;  /* 0x00000000000079c5 */ /* 0x000fe20000000000 */
[----:B------:R-:W-:Y:S02]  /*1600*/  UMOV UR7, 0x40000040 ;  /* 0x4000004000077882 */ /* 0x000fe40000000000 */
[----:B------:R-:W-:Y:S02]  /*1610*/  USHF.R.U32.HI UR5, URZ, 0x4, UR4 ;  /* 0x000000043f057899 */ /* 0x000fe40008011604 */
[----:B------:R-:W-:Y:S02]  /*1620*/  USHF.R.U32.HI UR4, URZ, 0x4, UR6 ;  /* 0x000000043f047899 */ /* 0x000fe40008011606 */
[----:B------:R-:W-:Y:S02]  /*1630*/  ULOP3.LUT UR5, UR5, 0x3fff, URZ, 0xc0, !UPT ;  /* 0x00003fff05057892 */ /* 0x000fe4000f8ec03f */
[----:B------:R-:W-:-:S02]  /*1640*/  ULOP3.LUT UR8, UR4, 0x3fff, URZ, 0xc0, !UPT ;  /* 0x00003fff04087892 */ /* 0x000fc4000f8ec03f */
[----:B------:R-:W-:-:S03]  /*1650*/  ULOP3.LUT UR9, UR5, 0x1000000, URZ, 0xfc, !UPT ;  /* 0x0100000005097892 */ /* 0x000fc6000f8efc3f */
[----:B------:R-:W-:Y:S02]  /*1660*/  UMOV UR5, 0x40000040 ;  /* 0x4000004000057882 */ /* 0x000fe40000000000 */
[----:B------:R-:W-:Y:S02]  /*1670*/  UMOV UR4, UR8 ;  /* 0x0000000800047c82 */ /* 0x000fe40008000000 */
[----:B------:R-:W-:Y:S02]  /*1680*/  UMOV UR6, UR9 ;  /* 0x0000000900067c82 */ /* 0x000fe40008000000 */
[----:B------:R-:W-:Y:S01]  /*1690*/  HGMMA.64x128x16.F32.BF16 R88, gdesc[UR4].tnspA.tnspB, RZ, !UPT ;  /* 0x61e00000045879f0 */ /* 0x000fe2000c7018ff */
[----:B------:R-:W-:Y:S01]  /*16a0*/  UIADD3 UR4, UR8, 0x100, URZ ;  /* 0x0000010008047890 */ /* 0x000fe2000fffe03f */
[----:B------:R-:W-:-:S10]  /*16b0*/  UMOV UR5, 0x40000040 ;  /* 0x4000004000057882 */ /* 0x000fd40000000000 */
[----:B------:R-:W-:Y:S01]  /*16c0*/  HGMMA.64x128x16.F32.BF16 R24, gdesc[UR4].tnspA.tnspB, RZ, !UPT ;  /* 0x61e00000041879f0 */ /* 0x000fe2000c7018ff */
[----:B------:R-:W-:Y:S02]  /*16d0*/  UIADD3 UR4, UR8, 0x80, URZ ;  /* 0x0000008008047890 */ /* 0x000fe4000fffe03f */
[----:B------:R-:W-:Y:S01]  /*16e0*/  UIADD3 UR6, UR9, 0x80, URZ ;  /* 0x0000008009067890 */ /* 0x000fe2000fffe03f */
[----:B------:R-:W-:Y:S01]  /*16f0*/  UMOV UR5, 0x40000040 ;  /* 0x4000004000057882 */ /* 0x000fe20000000000 */
[----:B------:R-:W-:-:S07]  /*1700*/  UMOV UR7, 0x40000040 ;  /* 0x4000004000077882 */ /* 0x000fce0000000000 */
[----:B------:R-:W-:Y:S01]  /*1710*/  HGMMA.64x128x16.F32.BF16 R88, gdesc[UR4].tnspA.tnspB, R88 ;  /* 0x61e00000045879f0 */ /* 0x000fe20008701858 */
[----:B------:R-:W-:Y:S01]  /*1720*/  UIADD3 UR4, UR8, 0x180, URZ ;  /* 0x0000018008047890 */ /* 0x000fe2000fffe03f */
[----:B------:R-:W-:-:S10]  /*1730*/  UMOV UR5, 0x40000040 ;  /* 0x4000004000057882 */ /* 0x000fd40000000000 */
[----:B------:R-:W-:Y:S01]  /*1740*/  HGMMA.64x128x16.F32.BF16 R24, gdesc[UR4].tnspA.tnspB, R24, gsb0 ;  /* 0x61e00000041879f0 */ /* 0x000fe20008001818 */
[----:B------:R-:W-:-:S05]  /*1750*/  UMOV UR4, 0x1 ;  /* 0x0000000100047882 */ /* 0x000fca0000000000 */
.L_x_15:
[----:B0-----:R-:W-:-:S05]  /*1760*/  VIMNMX R5, R10, 0x1, PT ;  /* 0x000000010a057848 */ /* 0x001fca0003fe0100 */
[----:B------:R-:W-:-:S05]  /*1770*/  IMAD.IADD R5, R10, 0x1, -R5 ;  /* 0x000000010a057824 */ /* 0x000fca00078e0a05 */
[----:B------:R-:W-:-:S13]  /*1780*/  ISETP.GE.AND P0, PT, R5, 0x1, PT ;  /* 0x000000010500780c */ /* 0x000fda0003f06270 */
[----:B------:R-:W-:Y:S05]  /*1790*/  @!P0 BRA `(.L_x_18) ;  /* 0x0000000400048947 */ /* 0x000fea0003800000 */
[----:B------:R-:W0:Y:S01]  /*17a0*/  S2UR UR6, SR_CgaCtaId ;  /* 0x00000000000679c3 */ /* 0x000e220000008800 */
[----:B------:R-:W-:Y:S01]  /*17b0*/  UMOV UR5, 0x400 ;  /* 0x0000040000057882 */ /* 0x000fe20000000000 */
[----:B------:R-:W-:Y:S01]  /*17c0*/  LOP3.LUT R10, R3, 0x1, RZ, 0xfc, !PT ;  /* 0x00000001030a7812 */ /* 0x000fe200078efcff */
[----:B------:R-:W-:Y:S01]  /*17d0*/  IMAD.MOV.U32 R9, RZ, RZ, RZ ;  /* 0x000000ffff097224 */ /* 0x000fe200078e00ff */
[----:B------:R-:W-:Y:S01]  /*17e0*/  UISETP.NE.U32.AND UP0, UPT, UR4, URZ, UPT ;  /* 0x0000003f0400728c */ /* 0x000fe2000bf05070 */
[----:B------:R-:W-:Y:S01]  /*17f0*/  IMAD.MOV.U32 R6, RZ, RZ, RZ ;  /* 0x000000ffff067224 */ /* 0x000fe200078e00ff */
[----:B0-----:R-:W-:-:S04]  /*1800*/  ULEA UR7, UR6, UR5, 0x18 ;  /* 0x0000000506077291 */ /* 0x001fc8000f8ec03f */
[----:B------:R-:W-:-:S04]  /*1810*/  UIADD3 UR5, UR7, 0x1c000, URZ ;  /* 0x0001c00007057890 */ /* 0x000fc8000fffe03f */
[----:B------:R-:W-:Y:S02]  /*1820*/  USHF.R.U32.HI UR6, URZ, 0x4, UR5 ;  /* 0x000000043f067899 */ /* 0x000fe40008011605 */
[----:B------:R-:W-:Y:S02]  /*1830*/  USHF.R.U32.HI UR5, URZ, 0x4, UR7 ;  /* 0x000000043f057899 */ /* 0x000fe40008011607 */
[----:B------:R-:W-:Y:S02]  /*1840*/  ULOP3.LUT UR6, UR6, 0x3fff, URZ, 0xc0, !UPT ;  /* 0x00003fff06067892 */ /* 0x000fe4000f8ec03f */
[----:B------:R-:W-:Y:S02]  /*1850*/  ULOP3.LUT UR14, UR5, 0x3fff, URZ, 0xc0, !UPT ;  /* 0x00003fff050e7892 */ /* 0x000fe4000f8ec03f */
[----:B------:R-:W-:-:S12]  /*1860*/  ULOP3.LUT UR15, UR6, 0x1000000, URZ, 0xfc, !UPT ;  /* 0x01000000060f7892 */ /* 0x000fd8000f8efc3f */
.L_x_23:
[----:B------:R-:W-:-:S13]  /*1870*/  ISETP.NE.AND P1, PT, R10, 0x3, PT ;  /* 0x000000030a00780c */ /* 0x000fda0003f25270 */
[----:B------:R-:W-:Y:S05]  /*1880*/  @!P1 BRA `(.L_x_19) ;  /* 0x0000000000049947 */ /* 0x000fea0003800000 */
[----:B------:R-:W-:Y:S01]  /*1890*/  BPT.TRAP 0x1 ;  /* 0x000000040000795c */ /* 0x000fe20000300000 */
.L_x_19:
[----:B------:R-:W-:Y:S01]  /*18a0*/  SHF.L.U32 R7, R9, 0x1f, RZ ;  /* 0x0000001f09077819 */ /* 0x000fe200000006ff */
[----:B------:R-:W-:-:S12]  /*18b0*/  ULEA UR5, UR4, UR7, 0x3 ;  /* 0x0000000704057291 */ /* 0x000fd8000f8e183f */
.L_x_20:
[----:B0-----:R-:W-:-:S04]  /*18c0*/  IMAD.U32 R8, RZ, RZ, UR5 ;  /* 0x00000005ff087e24 */ /* 0x001fc8000f8e00ff */
[----:B------:R0:W1:Y:S03]  /*18d0*/  SYNCS.PHASECHK.TRANS64.TRYWAIT P0, [R8+URZ+0x38000], R7 ;  /* 0x03800007080075a7 */ /* 0x000066000800017f */
[----:B-1----:R-:W-:Y:S05]  /*18e0*/  @!P0 NANOSLEEP.SYNCS 0x989680 ;  /* 0x009896800000895d */ /* 0x002fea0003900000 */
[----:B------:R-:W1:Y:S02]  /*18f0*/  @!P0 SYNCS.PHASECHK.TRANS64 P0, [R8+URZ+0x38000], R7 ;  /* 0x03800007080085a7 */ /* 0x000e64000800007f */
[----:B-1----:R-:W-:Y:S05]  /*1900*/  @!P0 BRA `(.L_x_20) ;  /* 0xfffffffc00ec8947 */ /* 0x002fea000383ffff */
[----:B------:R-:W-:Y:S01]  /*1910*/  ULEA UR5, UR4, UR14, 0x9 ;  /* 0x0000000e04057291 */ /* 0x000fe2000f8e483f */
[----:B------:R-:W-:Y:S01]  /*1920*/  WARPGROUP.ARRIVE ;  /* 0x00000000000079c5 */ /* 0x000fe20000000000 */
[----:B------:R-:W-:Y:S01]  /*1930*/  ULEA UR6, UR4, UR15, 0x9 ;  /* 0x0000000f04067291 */ /* 0x000fe2000f8e483f */
[----:B------:R-:W-:Y:S01]  /*1940*/  UMOV UR9, 0x40000040 ;  /* 0x4000004000097882 */ /* 0x000fe20000000000 */
[----:B------:R-:W-:-:S03]  /*1950*/  UMOV UR11, 0x40000040 ;  /* 0x40000040000b7882 */ /* 0x000fc60000000000 */
[----:B------:R-:W-:Y:S02]  /*1960*/  UMOV UR8, UR5 ;  /* 0x0000000500087c82 */ /* 0x000fe40008000000 */
[----:B------:R-:W-:Y:S02]  /*1970*/  UMOV UR10, UR6 ;  /* 0x00000006000a7c82 */ /* 0x000fe40008000000 */
[----:B------:R-:W-:Y:S01]  /*1980*/  HGMMA.64x128x16.F32.BF16 R88, gdesc[UR8].tnspA.tnspB, R88, UP0 ;  /* 0x61e00000085879f0 */ /* 0x000fe2000bf01858 */
[----:B------:R-:W-:Y:S01]  /*1990*/  UIADD3 UR8, UR5, 0x100, URZ ;  /* 0x0000010005087890 */ /* 0x000fe2000fffe03f */
[----:B------:R-:W-:-:S10]  /*19a0*/  UMOV UR9, 0x40000040 ;  /* 0x4000004000097882 */ /* 0x000fd40000000000 */
[----:B------:R-:W-:Y:S01]  /*19b0*/  HGMMA.64x128x16.F32.BF16 R24, gdesc[UR8].tnspA.tnspB, R24, UP0 ;  /* 0x61e00000081879f0 */ /* 0x000fe2000bf01818 */
[----:B------:R-:W-:Y:S02]  /*19c0*/  UIADD3 UR8, UR5, 0x80, URZ ;  /* 0x0000008005087890 */ /* 0x000fe4000fffe03f */
[----:B------:R-:W-:Y:S01]  /*19d0*/  UIADD3 UR10, UR6, 0x80, URZ ;  /* 0x00000080060a7890 */ /* 0x000fe2000fffe03f */
[----:B------:R-:W-:Y:S01]  /*19e0*/  UMOV UR9, 0x40000040 ;  /* 0x4000004000097882 */ /* 0x000fe20000000000 */
[----:B------:R-:W-:-:S07]  /*19f0*/  UMOV UR11, 0x40000040 ;  /* 0x40000040000b7882 */ /* 0x000fce0000000000 */
[----:B------:R-:W-:Y:S01]  /*1a00*/  HGMMA.64x128x16.F32.BF16 R88, gdesc[UR8].tnspA.tnspB, R88 ;  /* 0x61e00000085879f0 */ /* 0x000fe20008701858 */
[----:B------:R-:W-:Y:S01]  /*1a10*/  UIADD3 UR8, UR5, 0x180, URZ ;  /* 0x0000018005087890 */ /* 0x000fe2000fffe03f */
[----:B------:R-:W-:-:S10]  /*1a20*/  UMOV UR9, 0x40000040 ;  /* 0x4000004000097882 */ /* 0x000fd40000000000 */
[----:B------:R-:W-:Y:S03]  /*1a30*/  HGMMA.64x128x16.F32.BF16 R24, gdesc[UR8].tnspA.tnspB, R24, gsb0 ;  /* 0x61e00000081879f0 */ /* 0x000fe60008001818 */
[----:B------:R-:W-:Y:S02]  /*1a40*/  WARPGROUP.DEPBAR.LE gsb0, 0x1 ;  /* 0x00008000000079c5 */ /* 0x000fe40000010100 */
[----:B------:R-:W-:Y:S05]  /*1a50*/  @!P1 BRA `(.L_x_21) ;  /* 0x0000000000049947 */ /* 0x000fea0003800000 */
[----:B------:R-:W-:Y:S01]  /*1a60*/  BPT.TRAP 0x1 ;  /* 0x000000040000795c */ /* 0x000fe20000300000 */
.L_x_21:
[----:B------:R-:W-:-:S13]  /*1a70*/  ISETP.NE.AND P0, PT, R19, RZ, PT ;  /* 0x000000ff1300720c */ /* 0x000fda0003f05270 */
[----:B0-----:R-:W-:-:S05]  /*1a80*/  @P0 LEA R7, R6, UR7, 0x3 ;  /* 0x0000000706070c11 */ /* 0x001fca000f8e18ff */
[----:B------:R-:W-:-:S05]  /*1a90*/  @P0 VIADD R7, R7, 0x38070 ;  /* 0x0003807007070836 */ /* 0x000fca0000000000 */
[----:B------:R-:W-:-:S04]  /*1aa0*/  @P0 PRMT R7, R4, 0x654, R7 ;  /* 0x0000065404070816 */ /* 0x000fc80000000007 */
[----:B------:R0:W-:Y:S01]  /*1ab0*/  @P0 SYNCS.ARRIVE.TRANS64.RED.A1T0 RZ, [R7+URZ], RZ ;  /* 0x000000ff07ff09a7 */ /* 0x0001e2000810043f */
[----:B------:R-:W-:-:S13]  /*1ac0*/  ISETP.GT.U32.AND P0, PT, R3, 0x1, PT ;  /* 0x000000010300780c */ /* 0x000fda0003f04070 */
[----:B0-----:R-:W-:Y:S05]  /*1ad0*/  @P0 BRA `(.L_x_22) ;  /* 0x0000000000040947 */ /* 0x001fea0003800000 */
[----:B------:R-:W-:Y:S01]  /*1ae0*/  BPT.TRAP 0x1 ;  /* 0x000000040000795c */ /* 0x000fe20000300000 */
.L_x_22:
[----:B------:R-:W-:Y:S01]  /*1af0*/  UIADD3 UR4, UR4, 0x1, URZ ;  /* 0x0000000104047890 */ /* 0x000fe2000fffe03f */
[C---:B------:R-:W-:Y:S01]  /*1b00*/  ISETP.GT.AND P1, PT, R5.reuse, 0x1, PT ;  /* 0x000000010500780c */ /* 0x040fe20003f24270 */
[----:B------:R-:W-:Y:S02]  /*1b10*/  VIADD R6, R6, 0x1 ;  /* 0x0000000106067836 */ /* 0x000fe40000000000 */
[----:B------:R-:W-:Y:S01]  /*1b20*/  UISETP.NE.AND UP0, UPT, UR4, 0xe, UPT ;  /* 0x0000000e0400788c */ /* 0x000fe2000bf05270 */
[----:B------:R-:W-:Y:S02]  /*1b30*/  VIADD R5, R5, 0xffffffff ;  /* 0xffffffff05057836 */ /* 0x000fe40000000000 */
[C---:B------:R-:W-:Y:S01]  /*1b40*/  ISETP.NE.AND P0, PT, R6.reuse, 0xe, PT ;  /* 0x0000000e0600780c */ /* 0x040fe20003f05270 */
[----:B------:R-:W-:Y:S02]  /*1b50*/  USEL UR5, URZ, 0x1, UP0 ;  /* 0x000000013f057887 */ /* 0x000fe40008000000 */
[----:B------:R-:W-:Y:S01]  /*1b60*/  USEL UR4, UR4, URZ, UP0 ;  /* 0x0000003f04047287 */ /* 0x000fe20008000000 */
[----:B------:R-:W-:Y:S01]  /*1b70*/  SEL R6, R6, RZ, P0 ;  /* 0x000000ff06067207 */ /* 0x000fe20000000000 */
[----:B------:R-:W-:-:S02]  /*1b80*/  UPLOP3.LUT UP0, UPT, UPT, UPT, UPT, 0x80, 0x0 ;  /* 0x000000000000789c */ /* 0x000fc40003f0f070 */
[----:B------:R-:W-:Y:S01]  /*1b90*/  LOP3.LUT R9, R9, UR5, RZ, 0x3c, !PT ;  /* 0x0000000509097c12 */ /* 0x000fe2000f8e3cff */
[----:B------:R-:W-:Y:S08]  /*1ba0*/  @P1 BRA `(.L_x_23) ;  /* 0xfffffffc00301947 */ /* 0x000ff0000383ffff */
.L_x_18:
[----:B------:R-:W0:Y:S01]  /*1bb0*/  LDC R5, c[0x0][0x294] ;  /* 0x0000a500ff057b82 */ /* 0x000e220000000800 */
[----:B------:R-:W-:Y:S02]  /*1bc0*/  WARPGROUP.DEPBAR.LE gsb0, 0x0 ;  /* 0x00008000000079c5 */ /* 0x000fe40000010000 */
[----:B0-----:R-:W-:-:S13]  /*1bd0*/  ISETP.GE.AND P0, PT, R5, 0x1, PT ;  /* 0x000000010500780c */ /* 0x001fda0003f06270 */
[----:B------:R-:W-:Y:S05]  /*1be0*/  @!P0 BRA `(.L_x_24) ;  /* 0x0000000000708947 */ /* 0x000fea0003800000 */
[----:B------:R-:W-:-:S04]  /*1bf0*/  LOP3.LUT R6, R3, 0x1, RZ, 0xfc, !PT ;  /* 0x0000000103067812 */ /* 0x000fc800078efcff */
[----:B------:R-:W-:-:S13]  /*1c00*/  ISETP.NE.AND P0, PT, R6, 0x3, PT ;  /* 0x000000030600780c */ /* 0x000fda0003f05270 */
[----:B------:R-:W-:Y:S05]  /*1c10*/  @!P0 BRA `(.L_x_25) ;  /* 0x0000000000048947 */ /* 0x000fea0003800000 */
[----:B------:R-:W-:Y:S01]  /*1c20*/  BPT.TRAP 0x1 ;  /* 0x000000040000795c */ /* 0x000fe20000300000 */
.L_x_25:
[----:B------:R-:W-:Y:S01]  /*1c30*/  ISETP.NE.AND P0, PT, R19, RZ, PT ;  /* 0x000000ff1300720c */ /* 0x000fe20003f05270 */
[----:B------:R-:W-:Y:S01]  /*1c40*/  BSSY B0, `(.L_x_26) ;  /* 0x0000014000007945 */ /* 0x000fe20003800000 */
[----:B------:R-:W-:-:S11]  /*1c50*/  ISETP.GT.U32.AND P1, PT, R3, 0x1, PT ;  /* 0x000000010300780c */ /* 0x000fd60003f24070 */
[----:B------:R-:W-:Y:S05]  /*1c60*/  @!P0 BRA `(.L_x_27) ;  /* 0x0000000000448947 */ /* 0x000fea0003800000 */
[----:B------:R-:W-:Y:S01]  /*1c70*/  VIADD R5, R5, 0x1f ;  /* 0x0000001f05057836 */ /* 0x000fe20000000000 */
[----:B------:R-:W0:Y:S04]  /*1c80*/  S2R R10, SR_CgaCtaId ;  /* 0x00000000000a7919 */ /* 0x000e280000008800 */
[----:B------:R-:W-:-:S04]  /*1c90*/  SHF.R.S32.HI R6, RZ, 0x1f, R5 ;  /* 0x0000001fff067819 */ /* 0x000fc80000011405 */
[----:B------:R-:W-:Y:S02]  /*1ca0*/  LEA.HI R6, R6, R5, RZ, 0x5 ;  /* 0x0000000506067211 */ /* 0x000fe400078f28ff */
[----:B------:R-:W-:Y:S02]  /*1cb0*/  MOV R5, 0x400 ;  /* 0x0000040000057802 */ /* 0x000fe40000000f00 */
[----:B------:R-:W-:-:S04]  /*1cc0*/  SHF.R.S32.HI R6, RZ, 0x5, R6 ;  /* 0x00000005ff067819 */ /* 0x000fc80000011406 */
[----:B------:R-:W-:-:S05]  /*1cd0*/  VIMNMX R3, R6, 0x1, PT ;  /* 0x0000000106037848 */ /* 0x000fca0003fe0100 */
[----:B------:R-:W-:-:S05]  /*1ce0*/  IMAD.IADD R8, R6, 0x1, -R3 ;  /* 0x0000000106087824 */ /* 0x000fca00078e0a03 */
[----:B------:R-:W-:-:S05]  /*1cf0*/  SHF.R.U32.HI R6, RZ, 0x1, R8 ;  /* 0x00000001ff067819 */ /* 0x000fca0000011608 */
[----:B------:R-:W-:Y:S01]  /*1d00*/  IMAD.WIDE.U32 R6, R6, -0x6db6db6d, RZ ;  /* 0x9249249306067825 */ /* 0x000fe200078e00ff */
[----:B0-----:R-:W-:-:S04]  /*1d10*/  LEA R10, R10, R5, 0x18 ;  /* 0x000000050a0a7211 */ /* 0x001fc800078ec0ff */
[----:B------:R-:W-:-:S05]  /*1d20*/  SHF.R.U32.HI R3, RZ, 0x2, R7 ;  /* 0x00000002ff037819 */ /* 0x000fca0000011607 */
[----:B------:R-:W-:-:S04]  /*1d30*/  IMAD R3, R3, -0xe, R8 ;  /* 0xfffffff203037824 */ /* 0x000fc800078e0208 */
[----:B------:R-:W-:-:S04]  /*1d40*/  IMAD R3, R3, 0x8, R10 ;  /* 0x0000000803037824 */ /* 0x000fc800078e020a */
[----:B------:R-:W-:-:S05]  /*1d50*/  VIADD R3, R3, 0x38070 ;  /* 0x0003807003037836 */ /* 0x000fca0000000000 */
[----:B------:R-:W-:-:S04]  /*1d60*/  PRMT R3, R4, 0x654, R3 ;  /* 0x0000065404037816 */ /* 0x000fc80000000003 */
[----:B------:R0:W-:Y:S03]  /*1d70*/  SYNCS.ARRIVE.TRANS64.RED.A1T0 RZ, [R3+URZ], RZ ;  /* 0x000000ff03ff79a7 */ /* 0x0001e6000810043f */
.L_x_27:
[----:B------:R-:W-:Y:S05]  /*1d80*/  BSYNC B0 ;  /* 0x0000000000007941 */ /* 0x000fea0003800000 */
.L_x_26:
[----:B------:R-:W-:Y:S05]  /*1d90*/  @P1 BRA `(.L_x_24) ;  /* 0x0000000000041947 */ /* 0x000fea0003800000 */
[----:B------:R-:W-:Y:S01]  /*1da0*/  BPT.TRAP 0x1 ;  /* 0x000000040000795c */ /* 0x000fe20000300000 */
.L_x_24:
[----:B0-----:R-:W0:Y:S01]  /*1db0*/  S2R R3, SR_TID.X ;  /* 0x0000000000037919 */ /* 0x001e220000002100 */
[----:B------:R-:W1:Y:S01]  /*1dc0*/  LDC.64 R18, c[0x0][0x280] ;  /* 0x0000a000ff127b82 */ /* 0x000e620000000a00 */
[----:B------:R-:W4:Y:S07]  /*1dd0*/  S2R R11, SR_CTAID.X ;  /* 0x00000000000b7919 */ /* 0x000f2e0000002500 */
[----:B------:R-:W2:Y:S01]  /*1de0*/  LDC.64 R166, c[0x0][0x658] ;  /* 0x00019600ffa67b82 */ /* 0x000ea20000000a00 */
[----:B0-----:R-:W-:-:S04]  /*1df0*/  SHF.R.S32.HI R4, RZ, 0x1f, R3 ;  /* 0x0000001fff047819 */ /* 0x001fc80000011403 */
[----:B------:R-:W-:Y:S01]  /*1e00*/  LEA.HI R4, R4, R3, RZ, 0x7 ;  /* 0x0000000304047211 */ /* 0x000fe200078f38ff */
[----:B----4-:R-:W-:-:S03]  /*1e10*/  IMAD.SHL.U32 R10, R11, 0x80, RZ ;  /* 0x000000800b0a7824 */ /* 0x010fc600078e00ff */
[----:B------:R-:W-:Y:S02]  /*1e20*/  LOP3.LUT R4, R4, 0xffffff80, RZ, 0xc0, !PT ;  /* 0xffffff8004047812 */ /* 0x000fe400078ec0ff */
[----:B-1----:R-:W-:-:S03]  /*1e30*/  ISETP.GE.AND P0, PT, R10, R18, PT ;  /* 0x000000120a00720c */ /* 0x002fc60003f06270 */
[----:B------:R-:W-:-:S05]  /*1e40*/  IMAD.IADD R8, R3, 0x1, -R4 ;  /* 0x0000000103087824 */ /* 0x000fca00078e0a04 */
[----:B------:R-:W-:-:S04]  /*1e50*/  SHF.R.S32.HI R7, RZ, 0x1f, R8 ;  /* 0x0000001fff077819 */ /* 0x000fc80000011408 */
[CC--:B------:R-:W-:Y:S02]  /*1e60*/  LEA.HI R3, R7.reuse, R8.reuse, RZ, 0x2 ;  /* 0x0000000807037211 */ /* 0x0c0fe400078f10ff */
[----:B------:R-:W-:Y:S02]  /*1e70*/  LEA.HI R6, R7, R8, RZ, 0x5 ;  /* 0x0000000807067211 */ /* 0x000fe400078f28ff */
[--C-:B------:R-:W-:Y:S02]  /*1e80*/  SHF.R.S32.HI R4, RZ, 0x2, R3.reuse ;  /* 0x00000002ff047819 */ /* 0x100fe40000011403 */
[----:B------:R-:W-:Y:S02]  /*1e90*/  SHF.R.S32.HI R5, RZ, 0x1f, R3 ;  /* 0x0000001fff057819 */ /* 0x000fe40000011403 */
[----:B------:R-:W-:Y:S02]  /*1ea0*/  LOP3.LUT R3, R3, 0xfffffffc, RZ, 0xc0, !PT ;  /* 0xfffffffc03037812 */ /* 0x000fe400078ec0ff */
[----:B------:R-:W-:-:S02]  /*1eb0*/  LEA.HI R5, R5, R4, RZ, 0x3 ;  /* 0x0000000405057211 */ /* 0x000fc400078f18ff */
[----:B------:R-:W-:Y:S01]  /*1ec0*/  SHF.R.S32.HI R9, RZ, 0x5, R6 ;  /* 0x00000005ff097819 */ /* 0x000fe20000011406 */
[----:B------:R-:W-:Y:S01]  /*1ed0*/  IMAD.IADD R8, R8, 0x1, -R3 ;  /* 0x0000000108087824 */ /* 0x000fe200078e0a03 */
[----:B------:R-:W-:-:S03]  /*1ee0*/  LOP3.LUT R5, R5, 0xfffffff8, RZ, 0xc0, !PT ;  /* 0xfffffff805057812 */ /* 0x000fc600078ec0ff */
[----:B------:R-:W-:Y:S02]  /*1ef0*/  IMAD.SHL.U32 R12, R8, 0x2, RZ ;  /* 0x00000002080c7824 */ /* 0x000fe400078e00ff */
[----:B------:R-:W-:-:S03]  /*1f00*/  IMAD.IADD R4, R4, 0x1, -R5 ;  /* 0x0000000104047824 */ /* 0x000fc600078e0a05 */
[----:B------:R-:W-:Y:S02]  /*1f10*/  SHF.R.S32.HI R13, RZ, 0x1f, R12 ;  /* 0x0000001fff0d7819 */ /* 0x000fe4000001140c */
[----:B------:R-:W-:-:S03]  /*1f20*/  SHF.R.S32.HI R5, RZ, 0x1f, R4 ;  /* 0x0000001fff057819 */ /* 0x000fc60000011404 */
[----:B------:R-:W-:-:S04]  /*1f30*/  IMAD.WIDE R158, R9, 0x10, R4 ;  /* 0x00000010099e7825 */ /* 0x000fc800078e0204 */
[----:B------:R-:W-:Y:S01]  /*1f40*/  IMAD.WIDE R158, R11, 0x80, R158 ;  /* 0x000000800b9e7825 */ /* 0x000fe200078e029e */
[----:B--2---:R-:W-:Y:S06]  /*1f50*/  @P0 EXIT ;  /* 0x000000000000094d */ /* 0x004fec0003800000 */
[----:B------:R-:W-:Y:S01]  /*1f60*/  ULDC UR4, c[0x0][0x288] ;  /* 0x0000a20000047ab9 */ /* 0x000fe20000000800 */
[----:B------:R-:W-:Y:S01]  /*1f70*/  IMAD.SHL.U32 R155, R16, 0x80, RZ ;  /* 0x00000080109b7824 */ /* 0x000fe200078e00ff */
[----:B------:R-:W-:Y:S01]  /*1f80*/  ISETP.GE.AND P0, PT, R21, UR4, PT ;  /* 0x0000000415007c0c */ /* 0x000fe2000bf06270 */
[-C--:B------:R-:W-:Y:S01]  /*1f90*/  IMAD.WIDE.U32 R6, R158, R166.reuse, R12 ;  /* 0x000000a69e067225 */ /* 0x080fe200078e000c */
[----:B------:R-:W-:Y:S01]  /*1fa0*/  SHF.R.S32.HI R152, RZ, 0x1f, R21 ;  /* 0x0000001fff987819 */ /* 0x000fe20000011415 */
[----:B------:R-:W-:Y:S01]  /*1fb0*/  ULDC.64 UR4, c[0x0][0x660] ;  /* 0x0001980000047ab9 */ /* 0x000fe20000000a00 */
[----:B------:R-:W-:Y:S01]  /*1fc0*/  ISETP.GE.OR P0, PT, R155, R19, P0 ;  /* 0x000000139b00720c */ /* 0x000fe20000706670 */
[----:B------:R-:W-:Y:S01]  /*1fd0*/  IMAD R3, R159, R166, RZ ;  /* 0x000000a69f037224 */ /* 0x000fe200078e02ff */
[----:B------:R-:W-:Y:S01]  /*1fe0*/  SHF.R.S32.HI R153, RZ, 0x1f, R155 ;  /* 0x0000001fff997819 */ /* 0x000fe2000001149b */
[----:B------:R-:W-:Y:S01]  /*1ff0*/  IMAD R16, R152, UR4, RZ ;  /* 0x0000000498107c24 */ /* 0x000fe2000f8e02ff */
[----:B------:R-:W-:Y:S01]  /*2000*/  IADD3 R6, P1, R155, R6, RZ ;  /* 0x000000069b067210 */ /* 0x000fe20007f3e0ff */
[----:B------:R-:W-:-:S05]  /*2010*/  IMAD R3, R158, R167, R3 ;  /* 0x000000a79e037224 */ /* 0x000fca00078e0203 */
[----:B------:R-:W-:-:S03]  /*2020*/  IADD3.X R7, R153, R7, R3, P1, !PT ;  /* 0x0000000799077210 */ /* 0x000fc60000ffe403 */
[----:B------:R-:W-:Y:S05]  /*2030*/  @P0 EXIT ;  /* 0x000000000000094d */ /* 0x000fea0003800000 */
[----:B------:R-:W-:Y:S01]  /*2040*/  ULDC UR6, c[0x0][0x28c] ;  /* 0x0000a30000067ab9 */ /* 0x000fe20000000800 */
[C---:B------:R-:W-:Y:S01]  /*2050*/  IMAD R3, R21.reuse, UR5, R16 ;  /* 0x0000000515037c24 */ /* 0x040fe2000f8e0210 */
[----:B------:R-:W-:Y:S01]  /*2060*/  ISETP.GE.AND P0, PT, R162, UR6, PT ;  /* 0x00000006a2007c0c */ /* 0x000fe2000bf06270 */
[----:B------:R-:W-:Y:S01]  /*2070*/  ULDC UR6, c[0x0][0x290] ;  /* 0x0000a40000067ab9 */ /* 0x000fe20000000800 */
[----:B------:R-:W-:Y:S01]  /*2080*/  SHF.R.S32.HI R16, RZ, 0x1f, R14 ;  /* 0x0000001fff107819 */ /* 0x000fe2000001140e */
[----:B------:R-:W-:Y:S01]  /*2090*/  IMAD.WIDE.U32 R6, R21, UR4, R6 ;  /* 0x0000000415067c25 */ /* 0x000fe2000f8e0006 */
[----:B------:R-:W-:Y:S01]  /*20a0*/  ISETP.GE.OR P0, PT, R14, UR6, P0 ;  /* 0x000000060e007c0c */ /* 0x000fe20008706670 */
[----:B------:R-:W-:Y:S01]  /*20b0*/  ULDC.64 UR4, c[0x0][0x670] ;  /* 0x00019c0000047ab9 */ /* 0x000fe20000000a00 */
[----:B------:R-:W-:Y:S01]  /*20c0*/  SHF.R.S32.HI R15, RZ, 0x1f, R162 ;  /* 0x0000001fff0f7819 */ /* 0x000fe200000114a2 */
[----:B------:R-:W-:Y:S02]  /*20d0*/  IMAD.IADD R7, R7, 0x1, R3 ;  /* 0x0000000107077824 */ /* 0x000fe400078e0203 */
[----:B------:R-:W-:-:S02]  /*20e0*/  IMAD R11, R16, UR4, RZ ;  /* 0x00000004100b7c24 */ /* 0x000fc4000f8e02ff */
[----:B------:R-:W-:-:S04]  /*20f0*/  IMAD.WIDE.U32 R6, R14, UR4, R6 ;  /* 0x000000040e067c25 */ /* 0x000fc8000f8e0006 */
[----:B------:R-:W-:Y:S02]  /*2100*/  IMAD R11, R14, UR5, R11 ;  /* 0x000000050e0b7c24 */ /* 0x000fe4000f8e020b */
[----:B------:R-:W-:Y:S01]  /*2110*/  IMAD R3, R9, -0x10, -R10 ;  /* 0xfffffff009037824 */ /* 0x000fe200078e0a0a */
[----:B------:R-:W-:Y:S06]  /*2120*/  @P0 EXIT ;  /* 0x000000000000094d */ /* 0x000fec0003800000 */
[----:B------:R-:W-:Y:S01]  /*2130*/  ULDC.64 UR4, c[0x0][0x668] ;  /* 0x00019a0000047ab9 */ /* 0x000fe20000000a00 */
[----:B---3-5:R-:W-:Y:S01]  /*2140*/  FSETP.NEU.AND P1, PT, R2, RZ, PT ;  /* 0x000000ff0200720b */ /* 0x028fe20003f2d000 */
[----:B------:R-:W-:Y:S01]  /*2150*/  IMAD.IADD R7, R7, 0x1, R11 ;  /* 0x0000000107077824 */ /* 0x000fe200078e020b */
[----:B------:R-:W-:Y:S01]  /*2160*/  IADD3 R3, R3, R18, -R4 ;  /* 0x0000001203037210 */ /* 0x000fe20007ffe804 */
[----:B------:R-:W-:Y:S01]  /*2170*/  IMAD R5, R15, UR4, RZ ;  /* 0x000000040f057c24 */ /* 0x000fe2000f8e02ff */
[----:B------:R-:W-:Y:S01]  /*2180*/  SHF.L.U64.HI R157, R166, 0x6, R167 ;  /* 0x00000006a69d7819 */ /* 0x000fe200000102a7 */
[----:B------:R-:W-:Y:S01]  /*2190*/  IMAD R8, R8, -0x2, R19 ;  /* 0xfffffffe08087824 */ /* 0x000fe200078e0213 */
[----:B------:R-:W-:Y:S01]  /*21a0*/  SHF.L.U64.HI R167, R166, 0x3, R167 ;  /* 0x00000003a6a77819 */ /* 0x000fe200000102a7 */
[C---:B------:R-:W-:Y:S02]  /*21b0*/  IMAD R9, R162.reuse, UR5, R5 ;  /* 0x00000005a2097c24 */ /* 0x040fe4000f8e0205 */
[----:B------:R-:W-:Y:S01]  /*21c0*/  IMAD.WIDE.U32 R10, R162, UR4, R6 ;  /* 0x00000004a20a7c25 */ /* 0x000fe2000f8e0006 */
[----:B------:R-:W-:-:S03]  /*21d0*/  ULDC.64 UR4, c[0x0][0x640] ;  /* 0x0001900000047ab9 */ /* 0x000fc60000000a00 */
[----:B------:R-:W-:Y:S02]  /*21e0*/  IMAD.IADD R4, R8, 0x1, -R155 ;  /* 0x0000000108047824 */ /* 0x000fe400078e0a9b */
[----:B------:R-:W-:Y:S02]  /*21f0*/  IMAD R5, R15, UR4, RZ ;  /* 0x000000040f057c24 */ /* 0x000fe4000f8e02ff */
[----:B------:R-:W-:Y:S01]  /*2200*/  IMAD.SHL.U32 R20, R166, 0x40, RZ ;  /* 0x00000040a6147824 */ /* 0x000fe200078e00ff */
[----:B------:R-:W-:Y:S01]  /*2210*/  ISETP.GT.AND P5, PT, R4, RZ, PT ;  /* 0x000000ff0400720c */ /* 0x000fe20003fa4270 */
[----:B------:R-:W-:Y:S02]  /*2220*/  IMAD R161, R162, UR5, R5 ;  /* 0x00000005a2a17c24 */ /* 0x000fe4000f8e0205 */
[----:B------:R-:W-:Y:S01]  /*2230*/  IMAD.SHL.U32 R156, R166, 0x8, RZ ;  /* 0x00000008a69c7824 */ /* 0x000fe200078e00ff */
[----:B------:R-:W-:Y:S01]  /*2240*/  ISETP.GT.AND P0, PT, R3, RZ, P5 ;  /* 0x000000ff0300720c */ /* 0x000fe20002f04270 */
[----:B------:R-:W-:Y:S01]  /*2250*/  IMAD.IADD R23, R11, 0x1, R9 ;  /* 0x000000010b177824 */ /* 0x000fe200078e0209 */
[----:B------:R-:W-:Y:S11]  /*2260*/  @!P1 BRA `(.L_x_28) ;  /* 0x00000064000c9947 */ /* 0x000ff60003800000 */
[----:B------:R-:W-:Y:S01]  /*2270*/  IADD3 R6, P1, R155, R12, RZ ;  /* 0x0000000c9b067210 */ /* 0x000fe20007f3e0ff */
[----:B------:R-:W-:Y:S01]  /*2280*/  ULDC.64 UR6, c[0x0][0x638] ;  /* 0x00018e0000067ab9 */ /* 0x000fe20000000a00 */
[----:B------:R-:W-:Y:S01]  /*2290*/  ULDC.64 UR8, c[0x0][0x648] ;  /* 0x0001920000087ab9 */ /* 0x000fe20000000a00 */
[----:B------:R-:W-:Y:S01]  /*22a0*/  IMAD R152, R152, UR6, RZ ;  /* 0x0000000698987c24 */ /* 0x000fe2000f8e02ff */
[----:B------:R-:W-:Y:S01]  /*22b0*/  ULDC.64 UR10, c[0x0][0x630] ;  /* 0x00018c00000a7ab9 */ /* 0x000fe20000000a00 */
[----:B------:R-:W-:Y:S01]  /*22c0*/  IMAD.X R7, R153, 0x1, R13, P1 ;  /* 0x0000000199077824 */ /* 0x000fe200008e060d */
[----:B------:R-:W-:Y:S01]  /*22d0*/  ULDC.64 UR14, c[0x0][0x628] ;  /* 0x00018a00000e7ab9 */ /* 0x000fe20000000a00 */
[C---:B------:R-:W-:Y:S02]  /*22e0*/  IMAD R152, R21.reuse, UR7, R152 ;  /* 0x0000000715987c24 */ /* 0x040fe4000f8e0298 */
[----:B------:R-:W-:-:S04]  /*22f0*/  IMAD.WIDE.U32 R6, R21, UR6, R6 ;  /* 0x0000000615067c25 */ /* 0x000fc8000f8e0006 */
[----:B------:R-:W-:Y:S02]  /*2300*/  IMAD R5, R16, UR8, RZ ;  /* 0x0000000810057c24 */ /* 0x000fe4000f8e02ff */
[----:B------:R-:W-:Y:S02]  /*2310*/  IMAD.IADD R7, R7, 0x1, R152 ;  /* 0x0000000107077824 */ /* 0x000fe400078e0298 */
[C---:B------:R-:W-:Y:S02]  /*2320*/  IMAD R154, R14.reuse, UR9, R5 ;  /* 0x000000090e9a7c24 */ /* 0x040fe4000f8e0205 */
[----:B------:R-:W-:-:S04]  /*2330*/  IMAD.WIDE.U32 R6, R14, UR8, R6 ;  /* 0x000000080e067c25 */ /* 0x000fc8000f8e0006 */
[----:B------:R-:W-:Y:S02]  /*2340*/  IMAD.IADD R7, R7, 0x1, R154 ;  /* 0x0000000107077824 */ /* 0x000fe400078e029a */
[----:B------:R-:W-:Y:S02]  /*2350*/  IMAD R5, R159, UR10, RZ ;  /* 0x0000000a9f057c24 */ /* 0x000fe4000f8e02ff */
[----:B------:R-:W-:-:S04]  /*2360*/  IMAD.WIDE.U32 R16, R162, UR4, R6 ;  /* 0x00000004a2107c25 */ /* 0x000fc8000f8e0006 */
[----:B------:R-:W-:Y:S02]  /*2370*/  IMAD.IADD R19, R161, 0x1, R17 ;  /* 0x00000001a1137824 */ /* 0x000fe400078e0211 */
[----:B------:R-:W-:Y:S02]  /*2380*/  IMAD.MOV.U32 R18, RZ, RZ, R16 ;  /* 0x000000ffff127224 */ /* 0x000fe400078e0010 */
[C---:B------:R-:W-:Y:S02]  /*2390*/  IMAD R15, R158.reuse, UR11, R5 ;  /* 0x0000000b9e0f7c24 */ /* 0x040fe4000f8e0205 */
[----:B------:R-:W-:-:S04]  /*23a0*/  IMAD.WIDE.U32 R6, R158, UR10, R18 ;  /* 0x0000000a9e067c25 */ /* 0x000fc8000f8e0012 */
[----:B------:R-:W-:Y:S01]  /*23b0*/  IMAD.IADD R5, R7, 0x1, R15 ;  /* 0x0000000107057824 */ /* 0x000fe200078e020f */
[----:B------:R-:W-:-:S04]  /*23c0*/  LEA R8, P1, R6, UR14, 0x1 ;  /* 0x0000000e06087c11 */ /* 0x000fc8000f8208ff */
[----:B------:R-:W-:-:S05]  /*23d0*/  LEA.HI.X R9, R6, UR15, R5, 0x1, P1 ;  /* 0x0000000f06097c11 */ /* 0x000fca00088f0c05 */
[----:B------:R0:W2:Y:S01]  /*23e0*/  @P0 LDG.E.LTC128B.U16 R5, desc[UR12][R8.64] ;  /* 0x0000000c08050981 */ /* 0x0000a2000c1e1520 */
[----:B------:R-:W-:Y:S01]  /*23f0*/  IMAD.WIDE.U32 R162, R162, UR4, RZ ;  /* 0x00000004a2a27c25 */ /* 0x000fe2000f8e00ff */
[----:B------:R-:W-:Y:S01]  /*2400*/  ULDC.64 UR4, c[0x0][0x650] ;  /* 0x0001940000047ab9 */ /* 0x000fe20000000a00 */
[----:B------:R-:W-:Y:S01]  /*2410*/  ISETP.GT.AND P4, PT, R4, 0x1, PT ;  /* 0x000000010400780c */ /* 0x000fe20003f84270 */
[----:B------:R-:W-:Y:S01]  /*2420*/  BSSY B0, `(.L_x_29) ;  /* 0x0000019000007945 */ /* 0x000fe20003800000 */
[----:B------:R-:W-:Y:S02]  /*2430*/  IMAD.IADD R161, R163, 0x1, R161 ;  /* 0x00000001a3a17824 */ /* 0x000fe400078e02a1 */
[----:B------:R-:W-:-:S04]  /*2440*/  IMAD.MOV.U32 R160, RZ, RZ, R162 ;  /* 0x000000ffffa07224 */ /* 0x000fc800078e00a2 */
[----:B------:R-:W-:-:S04]  /*2450*/  IMAD.WIDE.U32 R6, R158, UR10, R160 ;  /* 0x0000000a9e067c25 */ /* 0x000fc8000f8e00a0 */
[----:B------:R-:W-:Y:S02]  /*2460*/  IMAD.IADD R7, R15, 0x1, R7 ;  /* 0x000000010f077824 */ /* 0x000fe400078e0207 */
[----:B------:R-:W-:-:S04]  /*2470*/  IMAD.WIDE.U32 R6, R14, UR8, R6 ;  /* 0x000000080e067c25 */ /* 0x000fc8000f8e0006 */
[----:B------:R-:W-:Y:S02]  /*2480*/  IMAD.IADD R7, R154, 0x1, R7 ;  /* 0x000000019a077824 */ /* 0x000fe400078e0207 */
[----:B------:R-:W-:-:S04]  /*2490*/  IMAD.WIDE.U32 R6, R21, UR6, R6 ;  /* 0x0000000615067c25 */ /* 0x000fc8000f8e0006 */
[----:B------:R-:W-:Y:S01]  /*24a0*/  IMAD.IADD R22, R152, 0x1, R7 ;  /* 0x0000000198167824 */ /* 0x000fe200078e0207 */
[----:B0-----:R-:W-:Y:S02]  /*24b0*/  IADD3 R9, P2, P3, R155, R6, R12 ;  /* 0x000000069b097210 */ /* 0x001fe40007b5e00c */
[C---:B------:R-:W-:Y:S02]  /*24c0*/  LEA R6, P1, R10.reuse, UR4, 0x1 ;  /* 0x000000040a067c11 */ /* 0x040fe4000f8208ff */
[----:B------:R-:W-:Y:S02]  /*24d0*/  IADD3.X R22, R153, R22, R13, P2, P3 ;  /* 0x0000001699167210 */ /* 0x000fe400017e640d */
[----:B------:R-:W-:Y:S02]  /*24e0*/  LEA.HI.X R7, R10, UR5, R23, 0x1, P1 ;  /* 0x000000050a077c11 */ /* 0x000fe400088f0c17 */
[----:B------:R-:W-:Y:S02]  /*24f0*/  ISETP.GT.AND P1, PT, R3, RZ, P4 ;  /* 0x000000ff0300720c */ /* 0x000fe40002724270 */
[----:B------:R-:W-:-:S04]  /*2500*/  LEA R8, P2, R9, UR14, 0x1 ;  /* 0x0000000e09087c11 */ /* 0x000fc8000f8408ff */
[----:B------:R-:W-:Y:S01]  /*2510*/  LEA.HI.X R9, R9, UR15, R22, 0x1, P2 ;  /* 0x0000000f09097c11 */ /* 0x000fe200090f0c16 */
[----:B--2---:R-:W-:-:S04]  /*2520*/  IMAD.U32 R11, R5, 0x10000, RZ ;  /* 0x00010000050b7824 */ /* 0x004fc800078e00ff */
[----:B------:R-:W-:-:S04]  /*2530*/  FMUL R11, R11, R2 ;  /* 0x000000020b0b7220 */ /* 0x000fc80000400000 */
[C---:B------:R-:W-:Y:S01]  /*2540*/  FFMA R11, R88.reuse, R0, R11 ;  /* 0x00000000580b7223 */ /* 0x040fe2000000000b */
[----:B------:R-:W-:-:S04]  /*2550*/  LOP3.LUT R88, R88, 0xfffffffd, RZ, 0xc0, !PT ;  /* 0xfffffffd58587812 */ /* 0x000fc800078ec0ff */
[----:B------:R-:W-:Y:S02]  /*2560*/  F2FP.BF16.F32.PACK_AB R11, RZ, R11 ;  /* 0x0000000bff0b723e */ /* 0x000fe400000010ff */
[----:B------:R-:W-:-:S03]  /*2570*/  @P4 LOP3.LUT R88, R88, 0x2, RZ, 0xfc, !PT ;  /* 0x0000000258584812 */ /* 0x000fc600078efcff */
[----:B------:R0:W-:Y:S01]  /*2580*/  @P0 STG.E.U16 desc[UR12][R6.64], R11 ;  /* 0x0000000b06000986 */ /* 0x0001e2000c10150c */
[----:B------:R-:W-:Y:S05]  /*2590*/  @!P1 BRA `(.L_x_30) ;  /* 0x0000000000049947 */ /* 0x000fea0003800000 */
[----:B------:R1:W5:Y:S02]  /*25a0*/  LDG.E.LTC128B.U16 R5, desc[UR12][R8.64+0x2] ;  /* 0x0000020c08057981 */ /* 0x000364000c1e1520 */
.L_x_30:
[----:B------:R-:W-:Y:S05]  /*25b0*/  BSYNC B0 ;  /* 0x0000000000007941 */ /* 0x000fea0003800000 */
.L_x_29:
[----:B------:R-:W-:Y:S01]  /*25c0*/  USHF.L.U32 UR4, UR10, 0x3, URZ ;  /* 0x000000030a047899 */ /* 0x000fe2000800063f */
[----:B0----5:R-:W-:Y:S01]  /*25d0*/  IMAD.U32 R11, R5, 0x10000, RZ ;  /* 0x00010000050b7824 */ /* 0x021fe200078e00ff */
[----:B------:R-:W-:Y:S01]  /*25e0*/  USHF.L.U64.HI UR5, UR10, 0x3, UR11 ;  /* 0x000000030a057899 */ /* 0x000fe2000801020b */
[----:B------:R-:W-:Y:S02]  /*25f0*/  ISETP.GT.AND P0, PT, R3, 0x8, P5 ;  /* 0x000000080300780c */ /* 0x000fe40002f04270 */
[----:B------:R-:W-:Y:S01]  /*2600*/  FMUL R22, R11, R2 ;  /* 0x000000020b167220 */ /* 0x000fe20000400000 */
[----:B------:R-:W-:Y:S02]  /*2610*/  IMAD.U32 R164, RZ, RZ, UR4 ;  /* 0x00000004ffa47e24 */ /* 0x000fe4000f8e00ff */
[----:B------:R-:W-:Y:S02]  /*2620*/  IMAD.U32 R165, RZ, RZ, UR5 ;  /* 0x00000005ffa57e24 */ /* 0x000fe4000f8e00ff */
[----:B------:R-:W-:Y:S01]  /*2630*/  FFMA R22, R89, R0, R22 ;  /* 0x0000000059167223 */ /* 0x000fe20000000016 */
[----:B------:R-:W-:Y:S01]  /*2640*/  PRMT R89, R5, 0x7610, R89 ;  /* 0x0000761005597816 */ /* 0x000fe20000000059 */
[----:B------:R-:W-:-:S03]  /*2650*/  IMAD.WIDE.U32 R10, R158, UR10, R164 ;  /* 0x0000000a9e0a7c25 */ /* 0x000fc6000f8e00a4 */
[----:B------:R-:W-:Y:S01]  /*2660*/  F2FP.BF16.F32.PACK_AB R23, RZ, R22 ;  /* 0x00000016ff17723e */ /* 0x000fe200000010ff */
[----:B------:R-:W-:Y:S01]  /*2670*/  IMAD.IADD R15, R15, 0x1, R11 ;  /* 0x000000010f0f7824 */ /* 0x000fe200078e020b */
[----:B------:R-:W-:Y:S02]  /*2680*/  IADD3 R11, P2, R16, R10, RZ ;  /* 0x0000000a100b7210 */ /* 0x000fe40007f5e0ff */
[----:B------:R-:W-:-:S03]  /*2690*/  PRMT R168, R23, 0x7610, R168 ;  /* 0x0000761017a87816 */ /* 0x000fc600000000a8 */
[----:B------:R-:W-:Y:S01]  /*26a0*/  IMAD.X R166, R15, 0x1, R19, P2 ;  /* 0x000000010fa67824 */ /* 0x000fe200010e0613 */
[C---:B------:R-:W-:Y:S01]  /*26b0*/  LEA R22, P2, R11.reuse, UR14, 0x1 ;  /* 0x0000000e0b167c11 */ /* 0x040fe2000f8408ff */
[----:B------:R0:W-:Y:S03]  /*26c0*/  @P1 STG.E.U16 desc[UR12][R6.64+0x2], R168 ;  /* 0x000002a806001986 */ /* 0x0001e6000c10150c */
[----:B------:R-:W-:-:S05]  /*26d0*/  LEA.HI.X R23, R11, UR15, R166, 0x1, P2 ;  /* 0x0000000f0b177c11 */ /* 0x000fca00090f0ca6 */
[----:B------:R2:W3:Y:S01]  /*26e0*/  @P0 LDG.E.LTC128B.U16 R89, desc[UR12][R22.64] ;  /* 0x0000000c16590981 */ /* 0x0004e2000c1e1520 */
[----:B------:R-:W-:Y:S01]  /*26f0*/  IADD3 R10, P1, R162, R10, RZ ;  /* 0x0000000aa20a7210 */ /* 0x000fe20007f3e0ff */
[----:B------:R-:W-:Y:S04]  /*2700*/  BSSY B0, `(.L_x_31) ;  /* 0x0000016000007945 */ /* 0x000fe80003800000 */
[----:B------:R-:W-:Y:S01]  /*2710*/  IMAD.X R11, R15, 0x1, R161, P1 ;  /* 0x000000010f0b7824 */ /* 0x000fe200008e06a1 */
[----:B------:R-:W-:Y:S01]  /*2720*/  SHF.L.U64.HI R15, R156, 0x1, R167 ;  /* 0x000000019c0f7819 */ /* 0x000fe200000102a7 */
[----:B------:R-:W-:-:S04]  /*2730*/  IMAD.WIDE.U32 R10, R14, UR8, R10 ;  /* 0x000000080e0a7c25 */ /* 0x000fc8000f8e000a */
[----:B------:R-:W-:Y:S02]  /*2740*/  IMAD.IADD R11, R154, 0x1, R11 ;  /* 0x000000019a0b7824 */ /* 0x000fe400078e020b */
[----:B------:R-:W-:-:S04]  /*2750*/  IMAD.WIDE.U32 R10, R21, UR6, R10 ;  /* 0x00000006150a7c25 */ /* 0x000fc8000f8e000a */
[----:B--2---:R-:W-:Y:S01]  /*2760*/  IMAD.IADD R23, R152, 0x1, R11 ;  /* 0x0000000198177824 */ /* 0x004fe200078e020b */
[----:B------:R-:W-:Y:S01]  /*2770*/  IADD3 R11, P2, P3, R155, R10, R12 ;  /* 0x0000000a9b0b7210 */ /* 0x000fe20007b5e00c */
[----:B---3--:R-:W-:-:S04]  /*2780*/  IMAD.U32 R5, R89, 0x10000, RZ ;  /* 0x0001000059057824 */ /* 0x008fc800078e00ff */
[----:B------:R-:W-:-:S04]  /*2790*/  FMUL R5, R5, R2 ;  /* 0x0000000205057220 */ /* 0x000fc80000400000 */
[----:B------:R-:W-:Y:S01]  /*27a0*/  FFMA R90, R90, R0, R5 ;  /* 0x000000005a5a7223 */ /* 0x000fe20000000005 */
[----:B------:R-:W-:-:S04]  /*27b0*/  IMAD.SHL.U32 R5, R156, 0x2, RZ ;  /* 0x000000029c057824 */ /* 0x000fc800078e00ff */
[----:B------:R-:W-:Y:S02]  /*27c0*/  F2FP.BF16.F32.PACK_AB R156, RZ, R90 ;  /* 0x0000005aff9c723e */ /* 0x000fe400000010ff */
[----:B------:R-:W-:Y:S02]  /*27d0*/  IADD3 R22, P1, R5, R6, RZ ;  /* 0x0000000605167210 */ /* 0x000fe40007f3e0ff */
[----:B------:R-:W-:Y:S02]  /*27e0*/  IADD3.X R90, R153, R23, R13, P2, P3 ;  /* 0x00000017995a7210 */ /* 0x000fe400017e640d */
[----:B------:R-:W-:Y:S01]  /*27f0*/  ISETP.GT.AND P2, PT, R3, 0x8, P4 ;  /* 0x000000080300780c */ /* 0x000fe20002744270 */
[----:B------:R-:W-:Y:S01]  /*2800*/  IMAD.X R23, R15, 0x1, R7, P1 ;  /* 0x000000010f177824 */ /* 0x000fe200008e0607 */
[----:B------:R-:W-:-:S04]  /*2810*/  LEA R10, P3, R11, UR14, 0x1 ;  /* 0x0000000e0b0a7c11 */ /* 0x000fc8000f8608ff */
[----:B------:R0:W-:Y:S01]  /*2820*/  @P0 STG.E.U16 desc[UR12][R22.64], R156 ;  /* 0x0000009c16000986 */ /* 0x0001e2000c10150c */
[----:B------:R-:W-:-:S06]  /*2830*/  LEA.HI.X R11, R11, UR15, R90, 0x1, P3 ;  /* 0x0000000f0b0b7c11 */ /* 0x000fcc00098f0c5a */
[----:B------:R-:W-:Y:S05]  /*2840*/  @!P2 BRA `(.L_x_32) ;  /* 0x000000000004a947 */ /* 0x000fea0003800000 */
[----:B------:R2:W5:Y:S02]  /*2850*/  LDG.E.LTC128B.U16 R89, desc[UR12][R10.64+0x2] ;  /* 0x0000020c0a597981 */ /* 0x000564000c1e1520 */
.L_x_32:
[----:B------:R-:W-:Y:S05]  /*2860*/  BSYNC B0 ;  /* 0x0000000000007941 */ /* 0x000fea0003800000 */
.L_x_31:
[----:B-----5:R-:W-:Y:S01]  /*2870*/  IMAD.U32 R167, R89, 0x10000, RZ ;  /* 0x0001000059a77824 */ /* 0x020fe200078e00ff */
[----:B------:R-:W-:Y:S01]  /*2880*/  ISETP.GT.AND P3, PT, R4, 0x8, PT ;  /* 0x000000080400780c */ /* 0x000fe20003f64270 */
[----:B------:R-:W-:Y:S01]  /*2890*/  BSSY B0, `(.L_x_33) ;  /* 0x000000a000007945 */ /* 0x000fe20003800000 */
[----:B------:R-:W-:Y:S01]  /*28a0*/  LOP3.LUT R88, R88, 0xfffffffb, RZ, 0xc0, !PT ;  /* 0xfffffffb58587812 */ /* 0x000fe200078ec0ff */
[----:B------:R-:W-:Y:S01]  /*28b0*/  FMUL R90, R167, R2 ;  /* 0x00000002a75a7220 */ /* 0x000fe20000400000 */
[----:B------:R-:W-:-:S03]  /*28c0*/  ISETP.GT.AND P0, PT, R3, RZ, P3 ;  /* 0x000000ff0300720c */ /* 0x000fc60001f04270 */
[----:B------:R-:W-:-:S05]  /*28d0*/  FFMA R90, R91, R0, R90 ;  /* 0x000000005b5a7223 */ /* 0x000fca000000005a */
[----:B------:R-:W-:Y:S02]  /*28e0*/  F2FP.BF16.F32.PACK_AB R90, RZ, R90 ;  /* 0x0000005aff5a723e */ /* 0x000fe400000010ff */
[----:B------:R-:W-:-:S03]  /*28f0*/  @P3 LOP3.LUT R88, R88, 0x4, RZ, 0xfc, !PT ;  /* 0x0000000458583812 */ /* 0x000fc600078efcff */
[----:B------:R3:W-:Y:S01]  /*2900*/  @P2 STG.E.U16 desc[UR12][R22.64+0x2], R90 ;  /* 0x0000025a16002986 */ /* 0x0007e2000c10150c */
[----:B------:R-:W-:Y:S05]  /*2910*/  @!P0 BRA `(.L_x_34) ;  /* 0x0000000000048947 */ /* 0x000fea0003800000 */
[----:B------:R4:W5:Y:S02]  /*2920*/  LDG.E.LTC128B.U16 R89, desc[UR12][R8.64+0x10] ;  /* 0x0000100c08597981 */ /* 0x000964000c1e1520 */
.L_x_34:
[----:B------:R-:W-:Y:S05]  /*2930*/  BSYNC B0 ;  /* 0x0000000000007941 */ /* 0x000fea0003800000 */
.L_x_33:
        /* <DEDUP_REMOVED lines=12> */
.L_x_36:
[----:B------:R-:W-:Y:S05]  /*2a00*/  BSYNC B0 ;  /* 0x0000000000007941 */ /* 0x000fea0003800000 */
.L_x_35:
[----:B0----5:R-:W-:Y:S01]  /*2a10*/  IMAD.U32 R91, R89, 0x10000, RZ ;  /* 0x00010000595b7824 */ /* 0x021fe200078e00ff */
[----:B------:R-:W-:Y:S01]  /*2a20*/  IADD3 R167, P0, R158, 0x40, RZ ;  /* 0x000000409ea77810 */ /* 0x000fe20007f1e0ff */
[----:B------:R-:W-:Y:S02]  /*2a30*/  BSSY B0, `(.L_x_37) ;  /* 0x000000d000007945 */ /* 0x000fe40003800000 */
[----:B---3--:R-:W-:Y:S02]  /*2a40*/  FMUL R90, R91, R2 ;  /* 0x000000025b5a7220 */ /* 0x008fe40000400000 */
[----:B------:R-:W-:Y:S01]  /*2a50*/  IMAD.X R158, RZ, RZ, R159, P0 ;  /* 0x000000ffff9e7224 */ /* 0x000fe200000e069f */
[----:B------:R-:W-:Y:S01]  /*2a60*/  ISETP.GT.AND P0, PT, R3, 0x8, P3 ;  /* 0x000000080300780c */ /* 0x000fe20001f04270 */
[----:B------:R-:W-:Y:S02]  /*2a70*/  FFMA R90, R93, R0, R90 ;  /* 0x000000005d5a7223 */ /* 0x000fe4000000005a */
[----:B------:R-:W-:-:S03]  /*2a80*/  IMAD R158, R158, UR10, RZ ;  /* 0x0000000a9e9e7c24 */ /* 0x000fc6000f8e02ff */
[----:B------:R-:W-:Y:S01]  /*2a90*/  F2FP.BF16.F32.PACK_AB R92, RZ, R90 ;  /* 0x0000005aff5c723e */ /* 0x000fe200000010ff */
[C---:B------:R-:W-:Y:S02]  /*2aa0*/  IMAD R169, R167.reuse, UR11, R158 ;  /* 0x0000000ba7a97c24 */ /* 0x040fe4000f8e029e */
[----:B------:R-:W-:Y:S02]  /*2ab0*/  IMAD.WIDE.U32 R90, R167, UR10, R160 ;  /* 0x0000000aa75a7c25 */ /* 0x000fe4000f8e00a0 */
[----:B------:R0:W-:Y:S02]  /*2ac0*/  @P1 STG.E.U16 desc[UR12][R6.64+0x12], R92 ;  /* 0x0000125c06001986 */ /* 0x0001e4000c10150c */
[----:B------:R-:W-:Y:S01]  /*2ad0*/  IMAD.IADD R93, R169, 0x1, R91 ;  /* 0x00000001a95d7824 */ /* 0x000fe200078e025b */
[----:B------:R-:W-:Y:S06]  /*2ae0*/  @!P0 BRA `(.L_x_38) ;  /* 0x0000000000048947 */ /* 0x000fec0003800000 */
[----:B------:R3:W5:Y:S02]  /*2af0*/  LDG.E.LTC128B.U16 R89, desc[UR12][R10.64+0x10] ;  /* 0x0000100c0a597981 */ /* 0x000764000c1e1520 */
.L_x_38:
[----:B------:R-:W-:Y:S05]  /*2b00*/  BSYNC B0 ;  /* 0x0000000000007941 */ /* 0x000fea0003800000 */
.L_x_37:
[----:B------:R-:W-:Y:S01]  /*2b10*/  IMAD.WIDE.U32 R158, R167, UR10, R164 ;  /* 0x0000000aa79e7c25 */ /* 0x000fe2000f8e00a4 */
[----:B------:R-:W-:Y:S03]  /*2b20*/  BSSY B0, `(.L_x_39) ;  /* 0x0000017000007945 */ /* 0x000fe60003800000 */
[----:B0-----:R-:W-:Y:S02]  /*2b30*/  IMAD.MOV.U32 R92, RZ, RZ, R90 ;  /* 0x000000ffff5c7224 */ /* 0x001fe400078e005a */
[----:B-----5:R-:W-:Y:S02]  /*2b40*/  IMAD.U32 R163, R89, 0x10000, RZ ;  /* 0x0001000059a37824 */ /* 0x020fe400078e00ff */
[----:B------:R-:W-:Y:S01]  /*2b50*/  IMAD.WIDE.U32 R90, R14, UR8, R92 ;  /* 0x000000080e5a7c25 */ /* 0x000fe2000f8e005c */
[----:B------:R-:W-:-:S03]  /*2b60*/  IADD3 R92, P1, R162, R158, RZ ;  /* 0x0000009ea25c7210 */ /* 0x000fc60007f3e0ff */
[----:B------:R-:W-:Y:S01]  /*2b70*/  FMUL R163, R163, R2 ;  /* 0x00000002a3a37220 */ /* 0x000fe20000400000 */
[----:B------:R-:W-:-:S03]  /*2b80*/  IMAD.IADD R165, R169, 0x1, R159 ;  /* 0x00000001a9a57824 */ /* 0x000fc600078e029f */
[----:B------:R-:W-:Y:S01]  /*2b90*/  FFMA R163, R94, R0, R163 ;  /* 0x000000005ea37223 */ /* 0x000fe200000000a3 */
[----:B------:R-:W-:Y:S02]  /*2ba0*/  IMAD.IADD R91, R154, 0x1, R91 ;  /* 0x000000019a5b7824 */ /* 0x000fe400078e025b */
[----:B------:R-:W-:Y:S01]  /*2bb0*/  IMAD.X R93, R165, 0x1, R161, P1 ;  /* 0x00000001a55d7824 */ /* 0x000fe200008e06a1 */
[----:B------:R-:W-:Y:S01]  /*2bc0*/  ISETP.GT.AND P1, PT, R3, 0x8, P2 ;  /* 0x000000080300780c */ /* 0x000fe20001724270 */
[----:B------:R-:W-:Y:S01]  /*2bd0*/  IMAD.WIDE.U32 R90, R21, UR6, R90 ;  /* 0x00000006155a7c25 */ /* 0x000fe2000f8e005a */
[----:B------:R-:W-:-:S03]  /*2be0*/  F2FP.BF16.F32.PACK_AB R163, RZ, R163 ;  /* 0x000000a3ffa3723e */ /* 0x000fc600000010ff */
[----:B------:R-:W-:Y:S01]  /*2bf0*/  IMAD.WIDE.U32 R92, R14, UR8, R92 ;  /* 0x000000080e5c7c25 */ /* 0x000fe2000f8e005c */
[----:B------:R-:W-:Y:S01]  /*2c00*/  PRMT R14, R89, 0x7610, R14 ;  /* 0x00007610590e7816 */ /* 0x000fe2000000000e */
[----:B------:R0:W-:Y:S01]  /*2c10*/  @P0 STG.E.U16 desc[UR12][R22.64+0x10], R163 ;  /* 0x000010a316000986 */ /* 0x0001e2000c10150c */
[----:B------:R-:W-:Y:S01]  /*2c20*/  IADD3 R94, P0, P2, R155, R90, R12 ;  /* 0x0000005a9b5e7210 */ /* 0x000fe20007a1e00c */
[----:B------:R-:W-:Y:S02]  /*2c30*/  IMAD.IADD R161, R152, 0x1, R91 ;  /* 0x0000000198a17824 */ /* 0x000fe400078e025b */
[----:B------:R-:W-:-:S03]  /*2c40*/  IMAD.IADD R93, R154, 0x1, R93 ;  /* 0x000000019a5d7824 */ /* 0x000fc600078e025d */
[----:B------:R-:W-:Y:S01]  /*2c50*/  IADD3.X R161, R153, R161, R13, P0, P2 ;  /* 0x000000a199a17210 */ /* 0x000fe200007e440d */
[----:B------:R-:W-:Y:S01]  /*2c60*/  IMAD.WIDE.U32 R90, R21, UR6, R92 ;  /* 0x00000006155a7c25 */ /* 0x000fe2000f8e005c */
[----:B------:R-:W-:Y:S06]  /*2c70*/  @!P1 BRA `(.L_x_40) ;  /* 0x0000000000049947 */ /* 0x000fec0003800000 */
[----:B------:R0:W5:Y:S02]  /*2c80*/  LDG.E.LTC128B.U16 R14, desc[UR12][R10.64+0x12] ;  /* 0x0000120c0a0e7981 */ /* 0x000164000c1e1520 */
.L_x_40:
[----:B------:R-:W-:Y:S05]  /*2c90*/  BSYNC B0 ;  /* 0x0000000000007941 */ /* 0x000fea0003800000 */
.L_x_39:
[----:B-----5:R-:W-:Y:S01]  /*2ca0*/  IMAD.U32 R21, R14, 0x10000, RZ ;  /* 0x000100000e157824 */ /* 0x020fe200078e00ff */
[----:B------:R-:W-:Y:S01]  /*2cb0*/  IADD3 R155, P0, P2, R155, R90, R12 ;  /* 0x0000005a9b9b7210 */ /* 0x000fe20007a1e00c */
[----:B------:R-:W-:Y:S01]  /*2cc0*/  IMAD.IADD R90, R152, 0x1, R91 ;  /* 0x00000001985a7824 */ /* 0x000fe200078e025b */
[C---:B------:R-:W-:Y:S01]  /*2cd0*/  SHF.L.U64.HI R91, R20.reuse, 0x1, R157 ;  /* 0x00000001145b7819 */ /* 0x040fe2000001029d */
[----:B------:R-:W-:Y:S01]  /*2ce0*/  FMUL R12, R21, R2 ;  /* 0x00000002150c7220 */ /* 0x000fe20000400000 */
[----:B------:R-:W-:Y:S01]  /*2cf0*/  IMAD.SHL.U32 R89, R20, 0x2, RZ ;  /* 0x0000000214597824 */ /* 0x000fe200078e00ff */
[----:B------:R-:W-:Y:S01]  /*2d00*/  ISETP.GT.AND P3, PT, R4, 0x10, PT ;  /* 0x000000100400780c */ /* 0x000fe20003f64270 */
[----:B------:R-:W-:Y:S01]  /*2d10*/  BSSY B0, `(.L_x_41) ;  /* 0x000000f000007945 */ /* 0x000fe20003800000 */
[----:B------:R-:W-:Y:S01]  /*2d20*/  FFMA R12, R95, R0, R12 ;  /* 0x000000005f0c7223 */ /* 0x000fe2000000000c */
[----:B------:R-:W-:Y:S01]  /*2d30*/  IADD3.X R90, R153, R90, R13, P0, P2 ;  /* 0x0000005a995a7210 */ /* 0x000fe200007e440d */
[----:B------:R-:W-:Y:S01]  /*2d40*/  @P1 IMAD.MOV.U32 R13, RZ, RZ, R23 ;  /* 0x000000ffff0d1224 */ /* 0x000fe200078e0017 */
[----:B------:R-:W-:-:S02]  /*2d50*/  IADD3 R20, P0, P2, R5, R6, R89 ;  /* 0x0000000605147210 */ /* 0x000fc40007a1e059 */
[----:B------:R-:W-:Y:S02]  /*2d60*/  F2FP.BF16.F32.PACK_AB R12, RZ, R12 ;  /* 0x0000000cff0c723e */ /* 0x000fe400000010ff */
[----:B------:R-:W-:Y:S02]  /*2d70*/  IADD3.X R21, R15, R7, R91, P0, P2 ;  /* 0x000000070f157210 */ /* 0x000fe400007e445b */
[----:B------:R-:W-:Y:S01]  /*2d80*/  PRMT R92, R12, 0x7610, R92 ;  /* 0x000076100c5c7816 */ /* 0x000fe2000000005c */
[----:B------:R-:W-:Y:S01]  /*2d90*/  @P1 IMAD.MOV.U32 R12, RZ, RZ, R22 ;  /* 0x000000ffff0c1224 */ /* 0x000fe200078e0016 */
[----:B------:R-:W-:Y:S02]  /*2da0*/  ISETP.GT.AND P0, PT, R3, RZ, P3 ;  /* 0x000000ff0300720c */ /* 0x000fe40001f04270 */
[----:B------:R-:W-:Y:S02]  /*2db0*/  LOP3.LUT R88, R88, 0xffffffef, RZ, 0xc0, !PT ;  /* 0xffffffef58587812 */ /* 0x000fe400078ec0ff */
[----:B------:R0:W-:Y:S02]  /*2dc0*/  @P1 STG.E.U16 desc[UR12][R12.64+0x12], R92 ;  /* 0x0000125c0c001986 */ /* 0x0001e4000c10150c */
[----:B------:R-:W-:-:S07]  /*2dd0*/  @P3 LOP3.LUT R88, R88, 0x10, RZ, 0xfc, !PT ;  /* 0x0000001058583812 */ /* 0x000fce00078efcff */
[----:B------:R-:W-:Y:S05]  /*2de0*/  @!P0 BRA `(.L_x_42) ;  /* 0x0000000000048947 */ /* 0x000fea0003800000 */
[----:B------:R0:W5:Y:S02]  /*2df0*/  LDG.E.LTC128B.U16 R14, desc[UR12][R8.64+0x20] ;  /* 0x0000200c080e7981 */ /* 0x000164000c1e1520 */
.L_x_42:
[----:B------:R-:W-:Y:S05]  /*2e00*/  BSYNC B0 ;  /* 0x0000000000007941 */ /* 0x000fea0003800000 */
.L_x_41:
[----:B0----5:R-:W-:Y:S01]  /*2e10*/  IMAD.U32 R13, R14, 0x10000, RZ ;  /* 0x000100000e0d7824 */ /* 0x021fe200078e00ff */
[----:B------:R-:W-:Y:S01]  /*2e20*/  ISETP.GT.AND P1, PT, R4, 0x11, PT ;  /* 0x000000110400780c */ /* 0x000fe20003f24270 */
[----:B------:R-:W-:Y:S01]  /*2e30*/  BSSY B0, `(.L_x_43) ;  /* 0x000000a000007945 */ /* 0x000fe20003800000 */
[----:B------:R-:W-:Y:S01]  /*2e40*/  LOP3.LUT R88, R88, 0xffffffbf, RZ, 0xc0, !PT ;  /* 0xffffffbf58587812 */ /* 0x000fe200078ec0ff */
[----:B------:R-:W-:-:S04]  /*2e50*/  FMUL R13, R13, R2 ;  /* 0x000000020d0d7220 */ /* 0x000fc80000400000 */
[----:B------:R-:W-:-:S05]  /*2e60*/  FFMA R13, R96, R0, R13 ;  /* 0x00000000600d7223 */ /* 0x000fca000000000d */
[----:B------:R-:W-:Y:S02]  /*2e70*/  F2FP.BF16.F32.PACK_AB R13, RZ, R13 ;  /* 0x0000000dff0d723e */ /* 0x000fe400000010ff */
[----:B------:R-:W-:-:S03]  /*2e80*/  @P1 LOP3.LUT R88, R88, 0x40, RZ, 0xfc, !PT ;  /* 0x0000004058581812 */ /* 0x000fc600078efcff */
[----:B------:R0:W-:Y:S01]  /*2e90*/  @P0 STG.E.U16 desc[UR12][R6.64+0x20], R13 ;  /* 0x0000200d06000986 */ /* 0x0001e2000c10150c */
[----:B------:R-:W-:-:S13]  /*2ea0*/  ISETP.GT.AND P0, PT, R3, RZ, P1 ;  /* 0x000000ff0300720c */ /* 0x000fda0000f04270 */
[----:B0-----:R-:W-:Y:S05]  /*2eb0*/  @!P0 BRA `(.L_x_44) ;  /* 0x0000000000048947 */ /* 0x001fea0003800000 */
[----:B------:R0:W5:Y:S02]  /*2ec0*/  LDG.E.LTC128B.U16 R14, desc[UR12][R8.64+0x22] ;  /* 0x0000220c080e7981 */ /* 0x000164000c1e1520 */
.L_x_44:
[----:B------:R-:W-:Y:S05]  /*2ed0*/  BSYNC B0 ;  /* 0x0000000000007941 */ /* 0x000fea0003800000 */
.L_x_43:
[----:B-----5:R-:W-:Y:S01]  /*2ee0*/  IMAD.U32 R13, R14, 0x10000, RZ ;  /* 0x000100000e0d7824 */ /* 0x020fe200078e00ff */
[----:B------:R-:W-:Y:S03]  /*2ef0*/  BSSY B0, `(.L_x_45) ;  /* 0x0000008000007945 */ /* 0x000fe60003800000 */
[----:B------:R-:W-:-:S04]  /*2f00*/  FMUL R12, R13, R2 ;  /* 0x000000020d0c7220 */ /* 0x000fc80000400000 */
[----:B------:R-:W-:-:S05]  /*2f10*/  FFMA R12, R97, R0, R12 ;  /* 0x00000000610c7223 */ /* 0x000fca000000000c */
[----:B------:R-:W-:-:S05]  /*2f20*/  F2FP.BF16.F32.PACK_AB R12, RZ, R12 ;  /* 0x0000000cff0c723e */ /* 0x000fca00000010ff */
[----:B------:R0:W-:Y:S01]  /*2f30*/  @P0 STG.E.U16 desc[UR12][R6.64+0x22], R12 ;  /* 0x0000220c06000986 */ /* 0x0001e2000c10150c */
[----:B------:R-:W-:-:S13]  /*2f40*/  ISETP.GT.AND P0, PT, R3, 0x8, P3 ;  /* 0x000000080300780c */ /* 0x000fda0001f04270 */
[----:B0-----:R-:W-:Y:S05]  /*2f50*/  @!P0 BRA `(.L_x_46) ;  /* 0x0000000000048947 */ /* 0x001fea0003800000 */
[----:B------:R0:W5:Y:S02]  /*2f60*/  LDG.E.LTC128B.U16 R14, desc[UR12][R10.64+0x20] ;  /* 0x0000200c0a0e7981 */ /* 0x000164000c1e1520 */
.L_x_46:
[----:B------:R-:W-:Y:S05]  /*2f70*/  BSYNC B0 ;  /* 0x0000000000007941 */ /* 0x000fea0003800000 */
.L_x_45:
[----:B-----5:R-:W-:Y:S01]  /*2f80*/  IMAD.U32 R13, R14, 0x10000, RZ ;  /* 0x000100000e0d7824 */ /* 0x020fe200078e00ff */
[----:B------:R-:W-:Y:S01]  /*2f90*/  BSSY B0, `(.L_x_47) ;  /* 0x000000b000007945 */ /* 0x000fe20003800000 */
[----:B------:R-:W-:Y:S02]  /*2fa0*/  @P0 IMAD.MOV.U32 R12, RZ, RZ, R22 ;  /* 0x000000ffff0c0224 */ /* 0x000fe400078e0016 */
[----:B------:R-:W-:-:S04]  /*2fb0*/  FMUL R13, R13, R2 ;  /* 0x000000020d0d7220 */ /* 0x000fc80000400000 */
[----:B------:R-:W-:-:S05]  /*2fc0*/  FFMA R13, R98, R0, R13 ;  /* 0x00000000620d7223 */ /* 0x000fca000000000d */
[----:B------:R-:W-:-:S04]  /*2fd0*/  F2FP.BF16.F32.PACK_AB R13, RZ, R13 ;  /* 0x0000000dff0d723e */ /* 0x000fc800000010ff */
[----:B------:R-:W-:Y:S01]  /*2fe0*/  PRMT R92, R13, 0x7610, R92 ;  /* 0x000076100d5c7816 */ /* 0x000fe2000000005c */
[----:B------:R-:W-:-:S05]  /*2ff0*/  @P0 IMAD.MOV.U32 R13, RZ, RZ, R23 ;  /* 0x000000ffff0d0224 */ /* 0x000fca00078e0017 */
[----:B------:R0:W-:Y:S01]  /*3000*/  @P0 STG.E.U16 desc[UR12][R12.64+0x20], R92 ;  /* 0x0000205c0c000986 */ /* 0x0001e2000c10150c */
[----:B------:R-:W-:-:S13]  /*3010*/  ISETP.GT.AND P0, PT, R3, 0x8, P1 ;  /* 0x000000080300780c */ /* 0x000fda0000f04270 */
[----:B0-----:R-:W-:Y:S05]  /*3020*/  @!P0 BRA `(.L_x_48) ;  /* 0x0000000000048947 */ /* 0x001fea0003800000 */
[----:B------:R0:W5:Y:S02]  /*3030*/  LDG.E.LTC128B.U16 R14, desc[UR12][R10.64+0x22] ;  /* 0x0000220c0a0e7981 */ /* 0x000164000c1e1520 */
.L_x_48:
[----:B------:R-:W-:Y:S05]  /*3040*/  BSYNC B0 ;  /* 0x0000000000007941 */ /* 0x000fea0003800000 */
.L_x_47:
[----:B-----5:R-:W-:Y:S01]  /*3050*/  IMAD.U32 R13, R14, 0x10000, RZ ;  /* 0x000100000e0d7824 */ /* 0x020fe200078e00ff */
[----:B------:R-:W-:Y:S01]  /*3060*/  ISETP.GT.AND P2, PT, R4, 0x18, PT ;  /* 0x000000180400780c */ /* 0x000fe20003f44270 */
[----:B------:R-:W-:Y:S01]  /*3070*/  BSSY B0, `(.L_x_49) ;  /* 0x0000017000007945 */ /* 0x000fe20003800000 */
[----:B------:R-:W-:Y:S01]  /*3080*/  LOP3.LUT R88, R88, 0xfbffffff, RZ, 0xc0, !PT ;  /* 0xfbffffff58587812 */ /* 0x000fe200078ec0ff */
[----:B------:R-:W-:-:S04]  /*3090*/  FMUL R12, R13, R2 ;  /* 0x000000020d0c7220 */ /* 0x000fc80000400000 */
[----:B------:R-:W-:-:S05]  /*30a0*/  FFMA R12, R99, R0, R12 ;  /* 0x00000000630c7223 */ /* 0x000fca000000000c */
[----:B------:R-:W-:Y:S02]  /*30b0*/  F2FP.BF16.F32.PACK_AB R12, RZ, R12 ;  /* 0x0000000cff0c723e */ /* 0x000fe400000010ff */
[----:B------:R-:W-:Y:S02]  /*30c0*/  @P2 LOP3.LUT R88, R88, 0x4000000, RZ, 0xfc, !PT ;  /* 0x0400000058582812 */ /* 0x000fe400078efcff */
[----:B------:R-:W-:Y:S01]  /*30d0*/  PRMT R17, R12, 0x7610, R17 ;  /* 0x000076100c117816 */ /* 0x000fe20000000011 */
[----:B------:R-:W-:-:S04]  /*30e0*/  IMAD.WIDE.U32 R12, R167, UR10, R18 ;  /* 0x0000000aa70c7c25 */ /* 0x000fc8000f8e0012 */
[----:B------:R1:W-:Y:S01]  /*30f0*/  @P0 STG.E.U16 desc[UR12][R22.64+0x22], R17 ;  /* 0x0000221116000986 */ /* 0x0003e2000c10150c */
[----:B------:R-:W-:Y:S01]  /*3100*/  IMAD.IADD R13, R13, 0x1, R169 ;  /* 0x000000010d0d7824 */ /* 0x000fe200078e02a9 */
[----:B------:R-:W-:-:S04]  /*3110*/  LEA R92, P0, R12, UR14, 0x1 ;  /* 0x0000000e0c5c7c11 */ /* 0x000fc8000f8008ff */
[----:B------:R-:W-:Y:S02]  /*3120*/  LEA.HI.X R93, R12, UR15, R13, 0x1, P0 ;  /* 0x0000000f0c5d7c11 */ /* 0x000fe400080f0c0d */
[----:B------:R-:W-:-:S04]  /*3130*/  LEA R12, P0, R94, UR14, 0x1 ;  /* 0x0000000e5e0c7c11 */ /* 0x000fc8000f8008ff */
[----:B------:R-:W-:Y:S02]  /*3140*/  LEA.HI.X R13, R94, UR15, R161, 0x1, P0 ;  /* 0x0000000f5e0d7c11 */ /* 0x000fe400080f0ca1 */
[----:B------:R-:W-:-:S05]  /*3150*/  IADD3 R16, P0, R16, R158, RZ ;  /* 0x0000009e10107210 */ /* 0x000fca0007f1e0ff */
[----:B------:R-:W-:Y:S01]  /*3160*/  IMAD.X R19, R165, 0x1, R19, P0 ;  /* 0x00000001a5137824 */ /* 0x000fe200000e0613 */
[----:B------:R-:W-:-:S04]  /*3170*/  LEA R18, P0, R16, UR14, 0x1 ;  /* 0x0000000e10127c11 */ /* 0x000fc8000f8008ff */
[----:B------:R-:W-:Y:S02]  /*3180*/  LEA.HI.X R19, R16, UR15, R19, 0x1, P0 ;  /* 0x0000000f10137c11 */ /* 0x000fe400080f0c13 */
[----:B------:R-:W-:-:S04]  /*3190*/  LEA R16, P0, R155, UR14, 0x1 ;  /* 0x0000000e9b107c11 */ /* 0x000fc8000f8008ff */
[----:B-1----:R-:W-:Y:S02]  /*31a0*/  LEA.HI.X R17, R155, UR15, R90, 0x1, P0 ;  /* 0x0000000f9b117c11 */ /* 0x002fe400080f0c5a */
[----:B------:R-:W-:-:S13]  /*31b0*/  ISETP.GT.AND P0, PT, R3, RZ, P2 ;  /* 0x000000ff0300720c */ /* 0x000fda0001704270 */
[----:B------:R-:W-:Y:S05]  /*31c0*/  @!P0 BRA `(.L_x_50) ;  /* 0x0000000000048947 */ /* 0x000fea0003800000 */
[----:B------:R1:W5:Y:S02]  /*31d0*/  LDG.E.LTC128B.U16 R14, desc[UR12][R8.64+0x30] ;  /* 0x0000300c080e7981 */ /* 0x000364000c1e1520 */
.L_x_50:
[----:B------:R-:W-:Y:S05]  /*31e0*/  BSYNC B0 ;  /* 0x0000000000007941 */ /* 0x000fea0003800000 */
.L_x_49:
[----:B-----5:R-:W-:Y:S01]  /*31f0*/  IMAD.U32 R95, R14, 0x10000, RZ ;  /* 0x000100000e5f7824 */ /* 0x020fe200078e00ff */
        /* <DEDUP_REMOVED lines=11> */
.L_x_52:
[----:B------:R-:W-:Y:S05]  /*32b0*/  BSYNC B0 ;  /* 0x0000000000007941 */ /* 0x000fea0003800000 */
.L_x_51:
        /* <DEDUP_REMOVED lines=9> */
.L_x_54:
[----:B------:R-:W-:Y:S05]  /*3350*/  BSYNC B0 ;  /* 0x0000000000007941 */ /* 0x000fea0003800000 */
.L_x_53:
        /* <DEDUP_REMOVED lines=9> */
.L_x_56:
[----:B------:R-:W-:Y:S05]  /*33f0*/  BSYNC B0 ;  /* 0x0000000000007941 */ /* 0x000fea0003800000 */
.L_x_55:
        /* <DEDUP_REMOVED lines=12> */
.L_x_58:
[----:B------:R-:W-:Y:S05]  /*34c0*/  BSYNC B0 ;  /* 0x0000000000007941 */ /* 0x000fea0003800000 */
.L_x_57:
        /* <DEDUP_REMOVED lines=12> */
.L_x_60:
[----:B------:R-:W-:Y:S05]  /*3590*/  BSYNC B0 ;  /* 0x0000000000007941 */ /* 0x000fea0003800000 */
.L_x_59:
        /* <DEDUP_REMOVED lines=9> */
.L_x_62:
[----:B------:R-:W-:Y:S05]  /*3630*/  BSYNC B0 ;  /* 0x0000000000007941 */ /* 0x000fea0003800000 */
.L_x_61:
        /* <DEDUP_REMOVED lines=9> */
.L_x_64:
[----:B------:R-:W-:Y:S05]  /*36d0*/  BSYNC B0 ;  /* 0x0000000000007941 */ /* 0x000fea0003800000 */
.L_x_63:
        /* <DEDUP_REMOVED lines=12> */
.L_x_66:
[----:B------:R-:W-:Y:S05]  /*37a0*/  BSYNC B0 ;  /* 0x0000000000007941 */ /* 0x000fea0003800000 */
.L_x_65:
        /* <DEDUP_REMOVED lines=12> */
.L_x_68:
[----:B------:R-:W-:Y:S05]  /*3870*/  BSYNC B0 ;  /* 0x0000000000007941 */ /* 0x000fea0003800000 */
.L_x_67:
        /* <DEDUP_REMOVED lines=9> */
.L_x_70:
[----:B------:R-:W-:Y:S05]  /*3910*/  BSYNC B0 ;  /* 0x0000000000007941 */ /* 0x000fea0003800000 */
.L_x_69:
        /* <DEDUP_REMOVED lines=9> */
.L_x_72:
[----:B------:R-:W-:Y:S05]  /*39b0*/  BSYNC B0 ;  /* 0x0000000000007941 */ /* 0x000fea0003800000 */
.L_x_71:
        /* <DEDUP_REMOVED lines=12> */
.L_x_74:
[----:B------:R-:W-:Y:S05]  /*3a80*/  BSYNC B0 ;  /* 0x0000000000007941 */ /* 0x000fea0003800000 */
.L_x_73:
        /* <DEDUP_REMOVED lines=12> */
.L_x_76:
[----:B------:R-:W-:Y:S05]  /*3b50*/  BSYNC B0 ;  /* 0x0000000000007941 */ /* 0x000fea0003800000 */
.L_x_75:
        /* <DEDUP_REMOVED lines=9> */
.L_x_78:
[----:B------:R-:W-:Y:S05]  /*3bf0*/  BSYNC B0 ;  /* 0x0000000000007941 */ /* 0x000fea0003800000 */
.L_x_77:
        /* <DEDUP_REMOVED lines=9> */
.L_x_80:
[----:B------:R-:W-:Y:S05]  /*3c90*/  BSYNC B0 ;  /* 0x0000000000007941 */ /* 0x000fea0003800000 */
.L_x_79:
        /* <DEDUP_REMOVED lines=12> */
.L_x_82:
[----:B------:R-:W-:Y:S05]  /*3d60*/  BSYNC B0 ;  /* 0x0000000000007941 */ /* 0x000fea0003800000 */
.L_x_81:
        /* <DEDUP_REMOVED lines=12> */
.L_x_84:
[----:B------:R-:W-:Y:S05]  /*3e30*/  BSYNC B0 ;  /* 0x0000000000007941 */ /* 0x000fea0003800000 */
.L_x_83:
        /* <DEDUP_REMOVED lines=9> */
.L_x_86:
[----:B------:R-:W-:Y:S05]  /*3ed0*/  BSYNC B0 ;  /* 0x0000000000007941 */ /* 0x000fea0003800000 */
.L_x_85:
        /* <DEDUP_REMOVED lines=9> */
.L_x_88:
[----:B------:R-:W-:Y:S05]  /*3f70*/  BSYNC B0 ;  /* 0x0000000000007941 */ /* 0x000fea0003800000 */
.L_x_87:
        /* <DEDUP_REMOVED lines=12> */
.L_x_90:
[----:B------:R-:W-:Y:S05]  /*4040*/  BSYNC B0 ;  /* 0x0000000000007941 */ /* 0x000fea0003800000 */
.L_x_89:
        /* <DEDUP_REMOVED lines=12> */
.L_x_92:
[----:B------:R-:W-:Y:S05]  /*4110*/  BSYNC B0 ;  /* 0x0000000000007941 */ /* 0x000fea0003800000 */
.L_x_91:
        /* <DEDUP_REMOVED lines=9> */
.L_x_94:
[----:B------:R-:W-:Y:S05]  /*41b0*/  BSYNC B0 ;  /* 0x0000000000007941 */ /* 0x000fea0003800000 */
.L_x_93:
        /* <DEDUP_REMOVED lines=9> */
.L_x_96:
[----:B------:R-:W-:Y:S05]  /*4250*/  BSYNC B0 ;  /* 0x0000000000007941 */ /* 0x000fea0003800000 */
.L_x_95:
        /* <DEDUP_REMOVED lines=12> */
.L_x_98:
[----:B------:R-:W-:Y:S05]  /*4320*/  BSYNC B0 ;  /* 0x0000000000007941 */ /* 0x000fea0003800000 */
.L_x_97:
        /* <DEDUP_REMOVED lines=12> */
.L_x_100:
[----:B------:R-:W-:Y:S05]  /*43f0*/  BSYNC B0 ;  /* 0x0000000000007941 */ /* 0x000fea0003800000 */
.L_x_99:
        /* <DEDUP_REMOVED lines=9> */
.L_x_102:
[----:B------:R-:W-:Y:S05]  /*4490*/  BSYNC B0 ;  /* 0x0000000000007941 */ /* 0x000fea0003800000 */
.L_x_101:
        /* <DEDUP_REMOVED lines=9> */
.L_x_104:
[----:B------:R-:W-:Y:S05]  /*4530*/  BSYNC B0 ;  /* 0x0000000000007941 */ /* 0x000fea0003800000 */
.L_x_103:
        /* <DEDUP_REMOVED lines=12> */
.L_x_106:
[----:B------:R-:W-:Y:S05]  /*4600*/  BSYNC B0 ;  /* 0x0000000000007941 */ /* 0x000fea0003800000 */
.L_x_105:
        /* <DEDUP_REMOVED lines=12> */
.L_x_108:
[----:B------:R-:W-:Y:S05]  /*46d0*/  BSYNC B0 ;  /* 0x0000000000007941 */ /* 0x000fea0003800000 */
.L_x_107:
        /* <DEDUP_REMOVED lines=9> */
.L_x_110:
[----:B------:R-:W-:Y:S05]  /*4770*/  BSYNC B0 ;  /* 0x0000000000007941 */ /* 0x000fea0003800000 */
.L_x_109:
        /* <DEDUP_REMOVED lines=9> */
.L_x_112:
[----:B------:R-:W-:Y:S05]  /*4810*/  BSYNC B0 ;  /* 0x0000000000007941 */ /* 0x000fea0003800000 */
.L_x_111:
        /* <DEDUP_REMOVED lines=12> */
.L_x_114:
[----:B------:R-:W-:Y:S05]  /*48e0*/  BSYNC B0 ;  /* 0x0000000000007941 */ /* 0x000fea0003800000 */
.L_x_113:
        /* <DEDUP_REMOVED lines=12> */
.L_x_116:
[----:B------:R-:W-:Y:S05]  /*49b0*/  BSYNC B0 ;  /* 0x0000000000007941 */ /* 0x000fea0003800000 */
.L_x_115:
        /* <DEDUP_REMOVED lines=9> */
.L_x_118:
[----:B------:R-:W-:Y:S05]  /*4a50*/  BSYNC B0 ;  /* 0x0000000000007941 */ /* 0x000fea0003800000 */
.L_x_117:
        /* <DEDUP_REMOVED lines=9> */
.L_x_120:
[----:B------:R-:W-:Y:S05]  /*4af0*/  BSYNC B0 ;  /* 0x0000000000007941 */ /* 0x000fea0003800000 */
.L_x_119:
        /* <DEDUP_REMOVED lines=12> */
.L_x_122:
[----:B------:R-:W-:Y:S05]  /*4bc0*/  BSYNC B0 ;  /* 0x0000000000007941 */ /* 0x000fea0003800000 */
.L_x_121:
        /* <DEDUP_REMOVED lines=12> */
.L_x_124:
[----:B------:R-:W-:Y:S05]  /*4c90*/  BSYNC B0 ;  /* 0x0000000000007941 */ /* 0x000fea0003800000 */
.L_x_123:
        /* <DEDUP_REMOVED lines=9> */
.L_x_126:
[----:B------:R-:W-:Y:S05]  /*4d30*/  BSYNC B0 ;  /* 0x0000000000007941 */ /* 0x000fea0003800000 */
.L_x_125:
        /* <DEDUP_REMOVED lines=9> */
.L_x_128:
[----:B------:R-:W-:Y:S05]  /*4dd0*/  BSYNC B0 ;  /* 0x0000000000007941 */ /* 0x000fea0003800000 */
.L_x_127:
        /* <DEDUP_REMOVED lines=12> */
.L_x_130:
[----:B------:R-:W-:Y:S05]  /*4ea0*/  BSYNC B0 ;  /* 0x0000000000007941 */ /* 0x000fea0003800000 */
.L_x_129:
        /* <DEDUP_REMOVED lines=12> */
.L_x_132:
[----:B------:R-:W-:Y:S05]  /*4f70*/  BSYNC B0 ;  /* 0x0000000000007941 */ /* 0x000fea0003800000 */
.L_x_131:
        /* <DEDUP_REMOVED lines=9> */
.L_x_134:
[----:B------:R-:W-:Y:S05]  /*5010*/  BSYNC B0 ;  /* 0x0000000000007941 */ /* 0x000fea0003800000 */
.L_x_133:
        /* <DEDUP_REMOVED lines=9> */
.L_x_136:
[----:B------:R-:W-:Y:S05]  /*50b0*/  BSYNC B0 ;  /* 0x0000000000007941 */ /* 0x000fea0003800000 */
.L_x_135:
[----:B-----5:R-:W-:Y:S01]  /*50c0*/  IMAD.U32 R95, R14, 0x10000, RZ ;  /* 0x000100000e5f7824 */ /* 0x020fe200078e00ff */
[----:B------:R-:W-:Y:S01]  /*50d0*/  ISETP.GT.AND P3, PT, R4, 0x70, PT ;  /* 0x000000700400780c */ /* 0x000fe20003f64270 */
[----:B------:R-:W-:Y:S02]  /*50e0*/  BSSY B0, `(.L_x_137) ;  /* 0x0000008000007945 */ /* 0x000fe40003800000 */
[----:B------:R-:W-:-:S04]  /*50f0*/  FMUL R90, R95, R2 ;  /* 0x000000025f5a7220 */ /* 0x000fc80000400000 */
[----:B------:R-:W-:-:S05]  /*5100*/  FFMA R90, R143, R0, R90 ;  /* 0x000000008f5a7223 */ /* 0x000fca000000005a */
[----:B------:R-:W-:-:S05]  /*5110*/  F2FP.BF16.F32.PACK_AB R90, RZ, R90 ;  /* 0x0000005aff5a723e */ /* 0x000fca00000010ff */
[----:B------:R0:W-:Y:S01]  /*5120*/  @P0 STG.E.U16 desc[UR12][R22.64+0xd2], R90 ;  /* 0x0000d25a16000986 */ /* 0x0001e2000c10150c */
[----:B------:R-:W-:-:S13]  /*5130*/  ISETP.GT.AND P0, PT, R3, RZ, P3 ;  /* 0x000000ff0300720c */ /* 0x000fda0001f04270 */
[----:B0-----:R-:W-:Y:S05]  /*5140*/  @!P0 BRA `(.L_x_138) ;  /* 0x0000000000048947 */ /* 0x001fea0003800000 */
[----:B------:R0:W5:Y:S02]  /*5150*/  LDG.E.LTC128B.U16 R14, desc[UR12][R8.64+0xe0] ;  /* 0x0000e00c080e7981 */ /* 0x000164000c1e1520 */
.L_x_138:
[----:B------:R-:W-:Y:S05]  /*5160*/  BSYNC B0 ;  /* 0x0000000000007941 */ /* 0x000fea0003800000 */
.L_x_137:
        /* <DEDUP_REMOVED lines=10> */
.L_x_140:
[----:B------:R-:W-:Y:S05]  /*5210*/  BSYNC B0 ;  /* 0x0000000000007941 */ /* 0x000fea0003800000 */
.L_x_139:
        /* <DEDUP_REMOVED lines=9> */
.L_x_142:
[----:B------:R-:W-:Y:S05]  /*52b0*/  BSYNC B0 ;  /* 0x0000000000007941 */ /* 0x000fea0003800000 */
.L_x_141:
        /* <DEDUP_REMOVED lines=9> */
.L_x_144:
[----:B------:R-:W-:Y:S05]  /*5350*/  BSYNC B0 ;  /* 0x0000000000007941 */ /* 0x000fea0003800000 */
.L_x_143:
        /* <DEDUP_REMOVED lines=10> */
.L_x_146:
[----:B------:R-:W-:Y:S05]  /*5400*/  BSYNC B0 ;  /* 0x0000000000007941 */ /* 0x000fea0003800000 */
.L_x_145:
[----:B-----5:R-:W-:Y:S01]  /*5410*/  IMAD.U32 R95, R14, 0x10000, RZ ;  /* 0x000100000e5f7824 */ /* 0x020fe200078e00ff */
[----:B------:R-:W-:Y:S03]  /*5420*/  BSSY B0, `(.L_x_147) ;  /* 0x000000b000007945 */ /* 0x000fe60003800000 */
[----:B------:R-:W-:-:S04]  /*5430*/  FMUL R95, R95, R2 ;  /* 0x000000025f5f7220 */ /* 0x000fc80000400000 */
[----:B------:R-:W-:-:S05]  /*5440*/  FFMA R95, R148, R0, R95 ;  /* 0x00000000945f7223 */ /* 0x000fca000000005f */
[----:B------:R-:W-:-:S05]  /*5450*/  F2FP.BF16.F32.PACK_AB R95, RZ, R95 ;  /* 0x0000005fff5f723e */ /* 0x000fca00000010ff */
[----:B------:R0:W-:Y:S01]  /*5460*/  @P0 STG.E.U16 desc[UR12][R6.64+0xf0], R95 ;  /* 0x0000f05f06000986 */ /* 0x0001e2000c10150c */
[----:B------:R-:W-:-:S05]  /*5470*/  IADD3 R90, P0, R89, R6, RZ ;  /* 0x00000006595a7210 */ /* 0x000fca0007f1e0ff */
[----:B------:R-:W-:Y:S01]  /*5480*/  IMAD.X R91, R91, 0x1, R7, P0 ;  /* 0x000000015b5b7824 */ /* 0x000fe200000e0607 */
[----:B------:R-:W-:-:S04]  /*5490*/  ISETP.GT.AND P0, PT, R4, 0x79, PT ;  /* 0x000000790400780c */ /* 0x000fc80003f04270 */
[----:B------:R-:W-:-:S13]  /*54a0*/  ISETP.GT.AND P4, PT, R3, RZ, P0 ;  /* 0x000000ff0300720c */ /* 0x000fda0000784270 */
[----:B0-----:R-:W-:Y:S05]  /*54b0*/  @!P4 BRA `(.L_x_148) ;  /* 0x000000000004c947 */ /* 0x001fea0003800000 */
[----:B------:R0:W5:Y:S02]  /*54c0*/  LDG.E.LTC128B.U16 R14, desc[UR12][R8.64+0xf2] ;  /* 0x0000f20c080e7981 */ /* 0x000164000c1e1520 */
.L_x_148:
[----:B------:R-:W-:Y:S05]  /*54d0*/  BSYNC B0 ;  /* 0x0000000000007941 */ /* 0x000fea0003800000 */
.L_x_147:
[----:B01--45:R-:W-:Y:S01]  /*54e0*/  IMAD.U32 R9, R14, 0x10000, RZ ;  /* 0x000100000e097824 */ /* 0x033fe200078e00ff */
        /* <DEDUP_REMOVED lines=8> */
.L_x_150:
[----:B------:R-:W-:Y:S05]  /*5570*/  BSYNC B0 ;  /* 0x0000000000007941 */ /* 0x000fea0003800000 */
.L_x_149:
        /* <DEDUP_REMOVED lines=10> */
[----:B-1----:R-:W-:Y:S05]  /*5620*/  @!P4 BRA `(.L_x_152) ;  /* 0x000000000004c947 */ /* 0x002fea0003800000 */
[----:B------:R1:W5:Y:S02]  /*5630*/  LDG.E.LTC128B.U16 R14, desc[UR12][R10.64+0xf2] ;  /* 0x0000f20c0a0e7981 */ /* 0x000364000c1e1520 */
.L_x_152:
[----:B------:R-:W-:Y:S05]  /*5640*/  BSYNC B0 ;  /* 0x0000000000007941 */ /* 0x000fea0003800000 */
.L_x_151:
[----:B-----5:R-:W-:-:S04]  /*5650*/  IMAD.U32 R7, R14, 0x10000, RZ ;  /* 0x000100000e077824 */ /* 0x020fc800078e00ff */
[----:B------:R-:W-:-:S04]  /*5660*/  FMUL R4, R7, R2 ;  /* 0x0000000207047220 */ /* 0x000fc80000400000 */
[----:B------:R-:W-:-:S05]  /*5670*/  FFMA R4, R151, R0, R4 ;  /* 0x0000000097047223 */ /* 0x000fca0000000004 */
[----:B------:R-:W-:-:S05]  /*5680*/  F2FP.BF16.F32.PACK_AB R4, RZ, R4 ;  /* 0x00000004ff04723e */ /* 0x000fca00000010ff */
[----:B------:R4:W-:Y:S01]  /*5690*/  @P4 STG.E.U16 desc[UR12][R22.64+0xf2], R4 ;  /* 0x0000f20416004986 */ /* 0x0009e2000c10150c */
[----:B------:R-:W-:-:S13]  /*56a0*/  ISETP.GT.AND P4, PT, R3, 0x40, P5 ;  /* 0x000000400300780c */ /* 0x000fda0002f84270 */
[----:B------:R-:W2:Y:S01]  /*56b0*/  @P4 LDG.E.LTC128B.U16 R14, desc[UR12][R92.64] ;  /* 0x0000000c5c0e4981 */ /* 0x000ea2000c1e1520 */
[----:B------:R-:W-:Y:S01]  /*56c0*/  BSSY B0, `(.L_x_153) ;  /* 0x000000a000007945 */ /* 0x000fe20003800000 */
[----:B--2---:R-:W-:-:S04]  /*56d0*/  IMAD.U32 R7, R14, 0x10000, RZ ;  /* 0x000100000e077824 */ /* 0x004fc800078e00ff */
[----:B------:R-:W-:-:S04]  /*56e0*/  FMUL R7, R7, R2 ;  /* 0x0000000207077220 */ /* 0x000fc80000400000 */
[----:B------:R-:W-:-:S05]  /*56f0*/  FFMA R7, R24, R0, R7 ;  /* 0x0000000018077223 */ /* 0x000fca0000000007 */
[----:B------:R-:W-:-:S05]  /*5700*/  F2FP.BF16.F32.PACK_AB R7, RZ, R7 ;  /* 0x00000007ff07723e */ /* 0x000fca00000010ff */
[----:B------:R4:W-:Y:S01]  /*5710*/  @P4 STG.E.U16 desc[UR12][R90.64], R7 ;  /* 0x000000075a004986 */ /* 0x0009e2000c10150c */
[----:B------:R-:W-:-:S04]  /*5720*/  LOP3.LUT P4, RZ, R88, 0x2, RZ, 0xc0, !PT ;  /* 0x0000000258ff7812 */ /* 0x000fc8000788c0ff */
[----:B------:R-:W-:-:S13]  /*5730*/  ISETP.GT.AND P4, PT, R3, 0x40, P4 ;  /* 0x000000400300780c */ /* 0x000fda0002784270 */
[----:B----4-:R-:W-:Y:S05]  /*5740*/  @!P4 BRA `(.L_x_154) ;  /* 0x000000000004c947 */ /* 0x010fea0003800000 */
[----:B------:R2:W5:Y:S02]  /*5750*/  LDG.E.LTC128B.U16 R14, desc[UR12][R12.64+0x2] ;  /* 0x0000020c0c0e7981 */ /* 0x000564000c1e1520 */
.L_x_154:
[----:B------:R-:W-:Y:S05]  /*5760*/  BSYNC B0 ;  /* 0x0000000000007941 */ /* 0x000fea0003800000 */
.L_x_153:
[----:B-----5:R-:W-:Y:S01]  /*5770*/  IMAD.U32 R7, R14, 0x10000, RZ ;  /* 0x000100000e077824 */ /* 0x020fe200078e00ff */
[----:B------:R-:W-:Y:S01]  /*5780*/  ISETP.GT.AND P5, PT, R3, 0x48, P5 ;  /* 0x000000480300780c */ /* 0x000fe20002fa4270 */
[----:B------:R-:W-:Y:S01]  /*5790*/  @P4 IMAD.MOV.U32 R8, RZ, RZ, R90 ;  /* 0x000000ffff084224 */ /* 0x000fe200078e005a */
[----:B------:R-:W-:Y:S01]  /*57a0*/  BSSY B0, `(.L_x_155) ;  /* 0x000000a000007945 */ /* 0x000fe20003800000 */
[----:B------:R-:W-:Y:S01]  /*57b0*/  FMUL R4, R7, R2 ;  /* 0x0000000207047220 */ /* 0x000fe20000400000 */
[----:B------:R-:W-:-:S03]  /*57c0*/  @P4 IMAD.MOV.U32 R9, RZ, RZ, R91 ;  /* 0x000000ffff094224 */ /* 0x000fc600078e005b */
[----:B------:R-:W-:-:S05]  /*57d0*/  FFMA R4, R25, R0, R4 ;  /* 0x0000000019047223 */ /* 0x000fca0000000004 */
[----:B------:R-:W-:-:S05]  /*57e0*/  F2FP.BF16.F32.PACK_AB R4, RZ, R4 ;  /* 0x00000004ff04723e */ /* 0x000fca00000010ff */
[----:B------:R4:W-:Y:S01]  /*57f0*/  @P4 STG.E.U16 desc[UR12][R8.64+0x2], R4 ;  /* 0x0000020408004986 */ /* 0x0009e2000c10150c */
[----:B------:R-:W-:-:S05]  /*5800*/  IADD3 R6, P4, R90, R5, RZ ;  /* 0x000000055a067210 */ /* 0x000fca0007f9e0ff */
[----:B------:R-:W-:Y:S01]  /*5810*/  IMAD.X R7, R91, 0x1, R15, P4 ;  /* 0x000000015b077824 */ /* 0x000fe200020e060f */
[----:B------:R-:W-:Y:S07]  /*5820*/  @!P5 BRA `(.L_x_156) ;  /* 0x000000000004d947 */ /* 0x000fee0003800000 */
[----:B------:R0:W5:Y:S02]  /*5830*/  LDG.E.LTC128B.U16 R14, desc[UR12][R18.64] ;  /* 0x0000000c120e7981 */ /* 0x000164000c1e1520 */
.L_x_156:
[----:B------:R-:W-:Y:S05]  /*5840*/  BSYNC B0 ;  /* 0x0000000000007941 */ /* 0x000fea0003800000 */
.L_x_155:
[----:B----45:R-:W-:Y:S01]  /*5850*/  IMAD.U32 R9, R14, 0x10000, RZ ;  /* 0x000100000e097824 */ /* 0x030fe200078e00ff */
[----:B------:R-:W-:Y:S01]  /*5860*/  IADD3 R8, P4, R5, R90, RZ ;  /* 0x0000005a05087210 */ /* 0x000fe20007f9e0ff */
[----:B------:R-:W-:Y:S02]  /*5870*/  BSSY B0, `(.L_x_157) ;  /* 0x000000a000007945 */ /* 0x000fe40003800000 */
[----:B------:R-:W-:-:S04]  /*5880*/  FMUL R9, R9, R2 ;  /* 0x0000000209097220 */ /* 0x000fc80000400000 */
[----:B------:R-:W-:-:S05]  /*5890*/  FFMA R9, R26, R0, R9 ;  /* 0x000000001a097223 */ /* 0x000fca0000000009 */
[----:B------:R-:W-:-:S05]  /*58a0*/  F2FP.BF16.F32.PACK_AB R9, RZ, R9 ;  /* 0x00000009ff09723e */ /* 0x000fca00000010ff */
[----:B------:R4:W-:Y:S01]  /*58b0*/  @P5 STG.E.U16 desc[UR12][R6.64], R9 ;  /* 0x0000000906005986 */ /* 0x0009e2000c10150c */
[----:B------:R-:W-:Y:S01]  /*58c0*/  LOP3.LUT P5, RZ, R88, 0x2, RZ, 0xc0, !PT ;  /* 0x0000000258ff7812 */ /* 0x000fe200078ac0ff */
[----:B----4-:R-:W-:-:S03]  /*58d0*/  IMAD.X R9, R15, 0x1, R91, P4 ;  /* 0x000000010f097824 */ /* 0x010fc600020e065b */
[----:B------:R-:W-:-:S13]  /*58e0*/  ISETP.GT.AND P4, PT, R3, 0x48, P5 ;  /* 0x000000480300780c */ /* 0x000fda0002f84270 */
[----:B------:R-:W-:Y:S05]  /*58f0*/  @!P4 BRA `(.L_x_158) ;  /* 0x000000000004c947 */ /* 0x000fea0003800000 */
[----:B------:R4:W5:Y:S02]  /*5900*/  LDG.E.LTC128B.U16 R14, desc[UR12][R16.64+0x2] ;  /* 0x0000020c100e7981 */ /* 0x000964000c1e1520 */
.L_x_158:
[----:B------:R-:W-:Y:S05]  /*5910*/  BSYNC B0 ;  /* 0x0000000000007941 */ /* 0x000fea0003800000 */
.L_x_157:
[----:B-----5:R-:W-:Y:S01]  /*5920*/  IMAD.U32 R5, R14, 0x10000, RZ ;  /* 0x000100000e057824 */ /* 0x020fe200078e00ff */
[----:B------:R-:W-:Y:S01]  /*5930*/  LOP3.LUT P5, RZ, R88, 0x4, RZ, 0xc0, !PT ;  /* 0x0000000458ff7812 */ /* 0x000fe200078ac0ff */
[----:B------:R-:W-:Y:S02]  /*5940*/  BSSY B0, `(.L_x_159) ;  /* 0x0000008000007945 */ /* 0x000fe40003800000 */
[----:B------:R-:W-:-:S04]  /*5950*/  FMUL R4, R5, R2 ;  /* 0x0000000205047220 */ /* 0x000fc80000400000 */
[----:B------:R-:W-:-:S05]  /*5960*/  FFMA R4, R27, R0, R4 ;  /* 0x000000001b047223 */ /* 0x000fca0000000004 */
[----:B------:R-:W-:-:S05]  /*5970*/  F2FP.BF16.F32.PACK_AB R4, RZ, R4 ;  /* 0x00000004ff04723e */ /* 0x000fca00000010ff */
[----:B------:R0:W-:Y:S01]  /*5980*/  @P4 STG.E.U16 desc[UR12][R6.64+0x2], R4 ;  /* 0x0000020406004986 */ /* 0x0001e2000c10150c */
[----:B------:R-:W-:-:S13]  /*5990*/  ISETP.GT.AND P4, PT, R3, 0x40, P5 ;  /* 0x000000400300780c */ /* 0x000fda0002f84270 */
[----:B0-----:R-:W-:Y:S05]  /*59a0*/  @!P4 BRA `(.L_x_160) ;  /* 0x000000000004c947 */ /* 0x001fea0003800000 */
[----:B------:R0:W5:Y:S02]  /*59b0*/  LDG.E.LTC128B.U16 R14, desc[UR12][R12.64+0x10] ;  /* 0x0000100c0c0e7981 */ /* 0x000164000c1e1520 */
.L_x_160:
[----:B------:R-:W-:Y:S05]  /*59c0*/  BSYNC B0 ;  /* 0x0000000000007941 */ /* 0x000fea0003800000 */
.L_x_159:
[----:B-----5:R-:W-:Y:S01]  /*59d0*/  IMAD.U32 R5, R14, 0x10000, RZ ;  /* 0x000100000e057824 */ /* 0x020fe200078e00ff */
[----:B------:R-:W-:Y:S01]  /*59e0*/  LOP3.LUT P5, RZ, R88, 0x8, RZ, 0xc0, !PT ;  /* 0x0000000858ff7812 */ /* 0x000fe200078ac0ff */
[----:B------:R-:W-:Y:S01]  /*59f0*/  IMAD.MOV.U32 R4, RZ, RZ, R90 ;  /* 0x000000ffff047224 */ /* 0x000fe200078e005a */
[----:B------:R-:W-:Y:S01]  /*5a00*/  BSSY B0, `(.L_x_161) ;  /* 0x000000a000007945 */ /* 0x000fe20003800000 */
[----:B------:R-:W-:-:S04]  /*5a10*/  FMUL R5, R5, R2 ;  /* 0x0000000205057220 */ /* 0x000fc80000400000 */
[----:B------:R-:W-:-:S05]  /*5a20*/  FFMA R5, R28, R0, R5 ;  /* 0x000000001c057223 */ /* 0x000fca0000000005 */
[----:B------:R-:W-:-:S04]  /*5a30*/  F2FP.BF16.F32.PACK_AB R5, RZ, R5 ;  /* 0x00000005ff05723e */ /* 0x000fc800000010ff */
[----:B------:R-:W-:Y:S01]  /*5a40*/  PRMT R6, R5, 0x7610, R6 ;  /* 0x0000761005067816 */ /* 0x000fe20000000006 */
[----:B------:R-:W-:-:S05]  /*5a50*/  IMAD.MOV.U32 R5, RZ, RZ, R91 ;  /* 0x000000ffff057224 */ /* 0x000fca00078e005b */
[----:B------:R0:W-:Y:S01]  /*5a60*/  @P4 STG.E.U16 desc[UR12][R4.64+0x10], R6 ;  /* 0x0000100604004986 */ /* 0x0001e2000c10150c */
[----:B------:R-:W-:-:S13]  /*5a70*/  ISETP.GT.AND P4, PT, R3, 0x40, P5 ;  /* 0x000000400300780c */ /* 0x000fda0002f84270 */
[----:B0-----:R-:W-:Y:S05]  /*5a80*/  @!P4 BRA `(.L_x_162) ;  /* 0x000000000004c947 */ /* 0x001fea0003800000 */
[----:B------:R0:W5:Y:S02]  /*5a90*/  LDG.E.LTC128B.U16 R14, desc[UR12][R12.64+0x12] ;  /* 0x0000120c0c0e7981 */ /* 0x000164000c1e1520 */
.L_x_162:
[----:B------:R-:W-:Y:S05]  /*5aa0*/  BSYNC B0 ;  /* 0x0000000000007941 */ /* 0x000fea0003800000 */
.L_x_161:
[----:B-----5:R-:W-:Y:S01]  /*5ab0*/  IMAD.U32 R7, R14, 0x10000, RZ ;  /* 0x000100000e077824 */ /* 0x020fe200078e00ff */
[----:B------:R-:W-:Y:S03]  /*5ac0*/  BSSY B0, `(.L_x_163) ;  /* 0x0000009000007945 */ /* 0x000fe60003800000 */
[----:B------:R-:W-:-:S04]  /*5ad0*/  FMUL R6, R7, R2 ;  /* 0x0000000207067220 */ /* 0x000fc80000400000 */
[----:B------:R-:W-:-:S05]  /*5ae0*/  FFMA R6, R29, R0, R6 ;  /* 0x000000001d067223 */ /* 0x000fca0000000006 */
[----:B------:R-:W-:-:S05]  /*5af0*/  F2FP.BF16.F32.PACK_AB R6, RZ, R6 ;  /* 0x00000006ff06723e */ /* 0x000fca00000010ff */
[----:B------:R0:W-:Y:S01]  /*5b00*/  @P4 STG.E.U16 desc[UR12][R4.64+0x12], R6 ;  /* 0x0000120604004986 */ /* 0x0001e2000c10150c */
[----:B------:R-:W-:-:S04]  /*5b10*/  LOP3.LUT P4, RZ, R88, 0x4, RZ, 0xc0, !PT ;  /* 0x0000000458ff7812 */ /* 0x000fc8000788c0ff */
[----:B------:R-:W-:-:S13]  /*5b20*/  ISETP.GT.AND P4, PT, R3, 0x48, P4 ;  /* 0x000000480300780c */ /* 0x000fda0002784270 */
[----:B0-----:R-:W-:Y:S05]  /*5b30*/  @!P4 BRA `(.L_x_164) ;  /* 0x000000000004c947 */ /* 0x001fea0003800000 */
[----:B------:R0:W5:Y:S02]  /*5b40*/  LDG.E.LTC128B.U16 R14, desc[UR12][R16.64+0x10] ;  /* 0x0000100c100e7981 */ /* 0x000164000c1e1520 */
.L_x_164:
[----:B------:R-:W-:Y:S05]  /*5b50*/  BSYNC B0 ;  /* 0x0000000000007941 */ /* 0x000fea0003800000 */
.L_x_163:
        /* <DEDUP_REMOVED lines=9> */
.L_x_166:
[----:B------:R-:W-:Y:S05]  /*5bf0*/  BSYNC B0 ;  /* 0x0000000000007941 */ /* 0x000fea0003800000 */
.L_x_165:
        /* <DEDUP_REMOVED lines=10> */
.L_x_168:
[----:B------:R-:W-:Y:S05]  /*5ca0*/  BSYNC B0 ;  /* 0x0000000000007941 */ /* 0x000fea0003800000 */
.L_x_167:
        /* <DEDUP_REMOVED lines=10> */
.L_x_170:
[----:B------:R-:W-:Y:S05]  /*5d50*/  BSYNC B0 ;  /* 0x0000000000007941 */ /* 0x000fea0003800000 */
.L_x_169:
        /* <DEDUP_REMOVED lines=10> */
.L_x_172:
[----:B------:R-:W-:Y:S05]  /*5e00*/  BSYNC B0 ;  /* 0x0000000000007941 */ /* 0x000fea0003800000 */
.L_x_171:
        /* <DEDUP_REMOVED lines=12> */
.L_x_174:
[----:B------:R-:W-:Y:S05]  /*5ed0*/  BSYNC B0 ;  /* 0x0000000000007941 */ /* 0x000fea0003800000 */
.L_x_173:
[----:B-----5:R-:W-:Y:S01]  /*5ee0*/  IMAD.U32 R7, R14, 0x10000, RZ ;  /* 0x000100000e077824 */ /* 0x020fe200078e00ff */
[----:B------:R-:W-:Y:S01]  /*5ef0*/  LOP3.LUT P5, RZ, R88, 0x4000000, RZ, 0xc0, !PT ;  /* 0x0400000058ff7812 */ /* 0x000fe200078ac0ff */
[----:B------:R-:W-:Y:S02]  /*5f00*/  BSSY B0, `(.L_x_175) ;  /* 0x000000b000007945 */ /* 0x000fe40003800000 */
[----:B------:R-:W-:Y:S01]  /*5f10*/  FMUL R6, R7, R2 ;  /* 0x0000000207067220 */ /* 0x000fe20000400000 */
[----:B------:R-:W-:-:S03]  /*5f20*/  @P4 IMAD.MOV.U32 R7, RZ, RZ, R21 ;  /* 0x000000ffff074224 */ /* 0x000fc600078e0015 */
        /* <DEDUP_REMOVED lines=8> */
.L_x_176:
[----:B------:R-:W-:Y:S05]  /*5fb0*/  BSYNC B0 ;  /* 0x0000000000007941 */ /* 0x000fea0003800000 */
.L_x_175:
        /* <DEDUP_REMOVED lines=10> */
.L_x_178:
[----:B------:R-:W-:Y:S05]  /*6060*/  BSYNC B0 ;  /* 0x0000000000007941 */ /* 0x000fea0003800000 */
.L_x_177:
        /* <DEDUP_REMOVED lines=10> */
.L_x_180:
[----:B------:R-:W-:Y:S05]  /*6110*/  BSYNC B0 ;  /* 0x0000000000007941 */ /* 0x000fea0003800000 */
.L_x_179:
        /* <DEDUP_REMOVED lines=12> */
.L_x_182:
[----:B------:R-:W-:Y:S05]  /*61e0*/  BSYNC B0 ;  /* 0x0000000000007941 */ /* 0x000fea0003800000 */
.L_x_181:
        /* <DEDUP_REMOVED lines=13> */
.L_x_184:
[----:B------:R-:W-:Y:S05]  /*62c0*/  BSYNC B0 ;  /* 0x0000000000007941 */ /* 0x000fea0003800000 */
.L_x_183:
        /* <DEDUP_REMOVED lines=10> */
.L_x_186:
[----:B------:R-:W-:Y:S05]  /*6370*/  BSYNC B0 ;  /* 0x0000000000007941 */ /* 0x000fea0003800000 */
.L_x_185:
        /* <DEDUP_REMOVED lines=10> */
.L_x_188:
[----:B------:R-:W-:Y:S05]  /*6420*/  BSYNC B0 ;  /* 0x0000000000007941 */ /* 0x000fea0003800000 */
.L_x_187:
        /* <DEDUP_REMOVED lines=12> */
.L_x_190:
[----:B------:R-:W-:Y:S05]  /*64f0*/  BSYNC B0 ;  /* 0x0000000000007941 */ /* 0x000fea0003800000 */
.L_x_189:
        /* <DEDUP_REMOVED lines=13> */
.L_x_192:
[----:B------:R-:W-:Y:S05]  /*65d0*/  BSYNC B0 ;  /* 0x0000000000007941 */ /* 0x000fea0003800000 */
.L_x_191:
        /* <DEDUP_REMOVED lines=10> */
.L_x_194:
[----:B------:R-:W-:Y:S05]  /*6680*/  BSYNC B0 ;  /* 0x0000000000007941 */ /* 0x000fea0003800000 */
.L_x_193:
        /* <DEDUP_REMOVED lines=10> */
.L_x_196:
[----:B------:R-:W-:Y:S05]  /*6730*/  BSYNC B0 ;  /* 0x0000000000007941 */ /* 0x000fea0003800000 */
.L_x_195:
        /* <DEDUP_REMOVED lines=12> */
.L_x_198:
[----:B------:R-:W-:Y:S05]  /*6800*/  BSYNC B0 ;  /* 0x0000000000007941 */ /* 0x000fea0003800000 */
.L_x_197:
        /* <DEDUP_REMOVED lines=13> */
.L_x_200:
[----:B------:R-:W-:Y:S05]  /*68e0*/  BSYNC B0 ;  /* 0x0000000000007941 */ /* 0x000fea0003800000 */
.L_x_199:
        /* <DEDUP_REMOVED lines=10> */
.L_x_202:
[----:B------:R-:W-:Y:S05]  /*6990*/  BSYNC B0 ;  /* 0x0000000000007941 */ /* 0x000fea0003800000 */
.L_x_201:
        /* <DEDUP_REMOVED lines=10> */
.L_x_204:
[----:B------:R-:W-:Y:S05]  /*6a40*/  BSYNC B0 ;  /* 0x0000000000007941 */ /* 0x000fea0003800000 */
.L_x_203:
        /* <DEDUP_REMOVED lines=12> */
.L_x_206:
[----:B------:R-:W-:Y:S05]  /*6b10*/  BSYNC B0 ;  /* 0x0000000000007941 */ /* 0x000fea0003800000 */
.L_x_205:
        /* <DEDUP_REMOVED lines=13> */
.L_x_208:
[----:B------:R-:W-:Y:S05]  /*6bf0*/  BSYNC B0 ;  /* 0x0000000000007941 */ /* 0x000fea0003800000 */
.L_x_207:
        /* <DEDUP_REMOVED lines=10> */
.L_x_210:
[----:B------:R-:W-:Y:S05]  /*6ca0*/  BSYNC B0 ;  /* 0x0000000000007941 */ /* 0x000fea0003800000 */
.L_x_209:
        /* <DEDUP_REMOVED lines=10> */
.L_x_212:
[----:B------:R-:W-:Y:S05]  /*6d50*/  BSYNC B0 ;  /* 0x0000000000007941 */ /* 0x000fea0003800000 */
.L_x_211:
        /* <DEDUP_REMOVED lines=12> */
.L_x_214:
[----:B------:R-:W-:Y:S05]  /*6e20*/  BSYNC B0 ;  /* 0x0000000000007941 */ /* 0x000fea0003800000 */
.L_x_213:
        /* <DEDUP_REMOVED lines=13> */
.L_x_216:
[----:B------:R-:W-:Y:S05]  /*6f00*/  BSYNC B0 ;  /* 0x0000000000007941 */ /* 0x000fea0003800000 */
.L_x_215:
        /* <DEDUP_REMOVED lines=10> */
.L_x_218:
[----:B------:R-:W-:Y:S05]  /*6fb0*/  BSYNC B0 ;  /* 0x0000000000007941 */ /* 0x000fea0003800000 */
.L_x_217:
        /* <DEDUP_REMOVED lines=10> */
.L_x_220:
[----:B------:R-:W-:Y:S05]  /*7060*/  BSYNC B0 ;  /* 0x0000000000007941 */ /* 0x000fea0003800000 */
.L_x_219:
        /* <DEDUP_REMOVED lines=12> */
.L_x_222:
[----:B------:R-:W-:Y:S05]  /*7130*/  BSYNC B0 ;  /* 0x0000000000007941 */ /* 0x000fea0003800000 */
.L_x_221:
        /* <DEDUP_REMOVED lines=13> */
.L_x_224:
[----:B------:R-:W-:Y:S05]  /*7210*/  BSYNC B0 ;  /* 0x0000000000007941 */ /* 0x000fea0003800000 */
.L_x_223:
        /* <DEDUP_REMOVED lines=10> */
.L_x_226:
[----:B------:R-:W-:Y:S05]  /*72c0*/  BSYNC B0 ;  /* 0x0000000000007941 */ /* 0x000fea0003800000 */
.L_x_225:
        /* <DEDUP_REMOVED lines=10> */
.L_x_228:
[----:B------:R-:W-:Y:S05]  /*7370*/  BSYNC B0 ;  /* 0x0000000000007941 */ /* 0x000fea0003800000 */
.L_x_227:
        /* <DEDUP_REMOVED lines=12> */
.L_x_230:
[----:B------:R-:W-:Y:S05]  /*7440*/  BSYNC B0 ;  /* 0x0000000000007941 */ /* 0x000fea0003800000 */
.L_x_229:
        /* <DEDUP_REMOVED lines=13> */
.L_x_232:
[----:B------:R-:W-:Y:S05]  /*7520*/  BSYNC B0 ;  /* 0x0000000000007941 */ /* 0x000fea0003800000 */
.L_x_231:
        /* <DEDUP_REMOVED lines=10> */
.L_x_234:
[----:B------:R-:W-:Y:S05]  /*75d0*/  BSYNC B0 ;  /* 0x0000000000007941 */ /* 0x000fea0003800000 */
.L_x_233:
        /* <DEDUP_REMOVED lines=10> */
.L_x_236:
[----:B------:R-:W-:Y:S05]  /*7680*/  BSYNC B0 ;  /* 0x0000000000007941 */ /* 0x000fea0003800000 */
.L_x_235:
        /* <DEDUP_REMOVED lines=12> */
.L_x_238:
[----:B------:R-:W-:Y:S05]  /*7750*/  BSYNC B0 ;  /* 0x0000000000007941 */ /* 0x000fea0003800000 */
.L_x_237:
        /* <DEDUP_REMOVED lines=13> */
.L_x_240:
[----:B------:R-:W-:Y:S05]  /*7830*/  BSYNC B0 ;  /* 0x0000000000007941 */ /* 0x000fea0003800000 */
.L_x_239:
        /* <DEDUP_REMOVED lines=10> */
.L_x_242:
[----:B------:R-:W-:Y:S05]  /*78e0*/  BSYNC B0 ;  /* 0x0000000000007941 */ /* 0x000fea0003800000 */
.L_x_241:
        /* <DEDUP_REMOVED lines=10> */
.L_x_244:
[----:B------:R-:W-:Y:S05]  /*7990*/  BSYNC B0 ;  /* 0x0000000000007941 */ /* 0x000fea0003800000 */
.L_x_243:
        /* <DEDUP_REMOVED lines=12> */
.L_x_246:
[----:B------:R-:W-:Y:S05]  /*7a60*/  BSYNC B0 ;  /* 0x0000000000007941 */ /* 0x000fea0003800000 */
.L_x_245:
        /* <DEDUP_REMOVED lines=13> */
.L_x_248:
[----:B------:R-:W-:Y:S05]  /*7b40*/  BSYNC B0 ;  /* 0x0000000000007941 */ /* 0x000fea0003800000 */
.L_x_247:
        /* <DEDUP_REMOVED lines=10> */
.L_x_250:
[----:B------:R-:W-:Y:S05]  /*7bf0*/  BSYNC B0 ;  /* 0x0000000000007941 */ /* 0x000fea0003800000 */
.L_x_249:
        /* <DEDUP_REMOVED lines=10> */
.L_x_252:
[----:B------:R-:W-:Y:S05]  /*7ca0*/  BSYNC B0 ;  /* 0x0000000000007941 */ /* 0x000fea0003800000 */
.L_x_251:
        /* <DEDUP_REMOVED lines=12> */
.L_x_254:
[----:B------:R-:W-:Y:S05]  /*7d70*/  BSYNC B0 ;  /* 0x0000000000007941 */ /* 0x000fea0003800000 */
.L_x_253:
        /* <DEDUP_REMOVED lines=13> */
.L_x_256:
[----:B------:R-:W-:Y:S05]  /*7e50*/  BSYNC B0 ;  /* 0x0000000000007941 */ /* 0x000fea0003800000 */
.L_x_255:
        /* <DEDUP_REMOVED lines=9> */
.L_x_258:
[----:B------:R-:W-:Y:S05]  /*7ef0*/  BSYNC B0 ;  /* 0x0000000000007941 */ /* 0x000fea0003800000 */
.L_x_257:
[----:B-----5:R-:W-:Y:S01]  /*7f00*/  IMAD.U32 R7, R14, 0x10000, RZ ;  /* 0x000100000e077824 */ /* 0x020fe200078e00ff */
[----:B------:R-:W-:Y:S01]  /*7f10*/  ISETP.GT.AND P5, PT, R3, 0x48, P5 ;  /* 0x000000480300780c */ /* 0x000fe20002fa4270 */
[----:B------:R-:W-:Y:S02]  /*7f20*/  BSSY B0, `(.L_x_259) ;  /* 0x0000007000007945 */ /* 0x000fe40003800000 */
[----:B------:R-:W-:-:S04]  /*7f30*/  FMUL R6, R7, R2 ;  /* 0x0000000207067220 */ /* 0x000fc80000400000 */
[----:B------:R-:W-:-:S05]  /*7f40*/  FFMA R6, R77, R0, R6 ;  /* 0x000000004d067223 */ /* 0x000fca0000000006 */
[----:B------:R-:W-:-:S05]  /*7f50*/  F2FP.BF16.F32.PACK_AB R6, RZ, R6 ;  /* 0x00000006ff06723e */ /* 0x000fca00000010ff */
[----:B------:R0:W-:Y:S01]  /*7f60*/  @P4 STG.E.U16 desc[UR12][R4.64+0xd2], R6 ;  /* 0x0000d20604004986 */ /* 0x0001e2000c10150c */
[----:B------:R-:W-:Y:S05]  /*7f70*/  @!P5 BRA `(.L_x_260) ;  /* 0x000000000004d947 */ /* 0x000fea0003800000 */
[----:B------:R0:W5:Y:S02]  /*7f80*/  LDG.E.LTC128B.U16 R14, desc[UR12][R16.64+0xd0] ;  /* 0x0000d00c100e7981 */ /* 0x000164000c1e1520 */
.L_x_260:
[----:B------:R-:W-:Y:S05]  /*7f90*/  BSYNC B0 ;  /* 0x0000000000007941 */ /* 0x000fea0003800000 */
.L_x_259:
[----:B-----5:R-:W-:Y:S01]  /*7fa0*/  IMAD.U32 R7, R14, 0x10000, RZ ;  /* 0x000100000e077824 */ /* 0x020fe200078e00ff */
[----:B------:R-:W-:Y:S01]  /*7fb0*/  ISETP.GT.AND P4, PT, R3, 0x48, P6 ;  /* 0x000000480300780c */ /* 0x000fe20003784270 */
[----:B0-----:R-:W-:Y:S01]  /*7fc0*/  @P5 IMAD.MOV.U32 R6, RZ, RZ, R20 ;  /* 0x000000ffff065224 */ /* 0x001fe200078e0014 */
[----:B------:R-:W-:Y:S01]  /*7fd0*/  BSSY B0, `(.L_x_261) ;  /* 0x0000009000007945 */ /* 0x000fe20003800000 */
[----:B------:R-:W-:-:S04]  /*7fe0*/  FMUL R7, R7, R2 ;  /* 0x0000000207077220 */ /* 0x000fc80000400000 */
[----:B------:R-:W-:-:S05]  /*7ff0*/  FFMA R7, R78, R0, R7 ;  /* 0x000000004e077223 */ /* 0x000fca0000000007 */
[----:B------:R-:W-:-:S04]  /*8000*/  F2FP.BF16.F32.PACK_AB R7, RZ, R7 ;  /* 0x00000007ff07723e */ /* 0x000fc800000010ff */
[----:B------:R-:W-:Y:S01]  /*8010*/  PRMT R8, R7, 0x7610, R8 ;  /* 0x0000761007087816 */ /* 0x000fe20000000008 */
[----:B------:R-:W-:-:S05]  /*8020*/  @P5 IMAD.MOV.U32 R7, RZ, RZ, R21 ;  /* 0x000000ffff075224 */ /* 0x000fca00078e0015 */
[----:B------:R0:W-:Y:S01]  /*8030*/  @P5 STG.E.U16 desc[UR12][R6.64+0xd0], R8 ;  /* 0x0000d00806005986 */ /* 0x0001e2000c10150c */
[----:B------:R-:W-:Y:S05]  /*8040*/  @!P4 BRA `(.L_x_262) ;  /* 0x000000000004c947 */ /* 0x000fea0003800000 */
[----:B------:R0:W5:Y:S02]  /*8050*/  LDG.E.LTC128B.U16 R14, desc[UR12][R16.64+0xd2] ;  /* 0x0000d20c100e7981 */ /* 0x000164000c1e1520 */
.L_x_262:
[----:B------:R-:W-:Y:S05]  /*8060*/  BSYNC B0 ;  /* 0x0000000000007941 */ /* 0x000fea0003800000 */
.L_x_261:
[----:B0----5:R-:W-:Y:S01]  /*8070*/  IMAD.U32 R7, R14, 0x10000, RZ ;  /* 0x000100000e077824 */ /* 0x021fe200078e00ff */
[----:B------:R-:W-:Y:S01]  /*8080*/  ISETP.GT.AND P5, PT, R3, 0x40, P3 ;  /* 0x000000400300780c */ /* 0x000fe20001fa4270 */
        /* <DEDUP_REMOVED lines=8> */
[----:B------:R-:W-:Y:S05]  /*8110*/  @!P5 BRA `(.L_x_264) ;  /* 0x000000000004d947 */ /* 0x000fea0003800000 */
[----:B------:R0:W5:Y:S02]  /*8120*/  LDG.E.LTC128B.U16 R14, desc[UR12][R12.64+0xe0] ;  /* 0x0000e00c0c0e7981 */ /* 0x000164000c1e1520 */
.L_x_264:
[----:B------:R-:W-:Y:S05]  /*8130*/  BSYNC B0 ;  /* 0x0000000000007941 */ /* 0x000fea0003800000 */
.L_x_263:
[----:B0----5:R-:W-:Y:S01]  /*8140*/  IMAD.U32 R7, R14, 0x10000, RZ ;  /* 0x000100000e077824 */ /* 0x021fe200078e00ff */
        /* <DEDUP_REMOVED lines=8> */
.L_x_266:
[----:B------:R-:W-:Y:S05]  /*81d0*/  BSYNC B0 ;  /* 0x0000000000007941 */ /* 0x000fea0003800000 */
.L_x_265:
        /* <DEDUP_REMOVED lines=9> */
.L_x_268:
[----:B------:R-:W-:Y:S05]  /*8270*/  BSYNC B0 ;  /* 0x0000000000007941 */ /* 0x000fea0003800000 */
.L_x_267:
        /* <DEDUP_REMOVED lines=12> */
.L_x_270:
[----:B------:R-:W-:Y:S05]  /*8340*/  BSYNC B0 ;  /* 0x0000000000007941 */ /* 0x000fea0003800000 */
.L_x_269:
        /* <DEDUP_REMOVED lines=12> */
.L_x_272:
[----:B------:R-:W-:Y:S05]  /*8410*/  BSYNC B0 ;  /* 0x0000000000007941 */ /* 0x000fea0003800000 */
.L_x_271:
        /* <DEDUP_REMOVED lines=9> */
.L_x_274:
[----:B------:R-:W-:Y:S05]  /*84b0*/  BSYNC B0 ;  /* 0x0000000000007941 */ /* 0x000fea0003800000 */
.L_x_273:
        /* <DEDUP_REMOVED lines=9> */
.L_x_276:
[----:B------:R-:W-:Y:S05]  /*8550*/  BSYNC B0 ;  /* 0x0000000000007941 */ /* 0x000fea0003800000 */
.L_x_275:
[----:B0----5:R-:W-:Y:S01]  /*8560*/  IMAD.U32 R5, R14, 0x10000, RZ ;  /* 0x000100000e057824 */ /* 0x021fe200078e00ff */
[----:B------:R-:W-:Y:S01]  /*8570*/  ISETP.GT.AND P0, PT, R3, 0x48, P0 ;  /* 0x000000480300780c */ /* 0x000fe20000704270 */
[----:B------:R-:W-:Y:S01]  /*8580*/  @P1 IMAD.MOV.U32 R4, RZ, RZ, R20 ;  /* 0x000000ffff041224 */ /* 0x000fe200078e0014 */
        /* <DEDUP_REMOVED lines=9> */
.L_x_278:
[----:B------:R-:W-:Y:S05]  /*8620*/  BSYNC B0 ;  /* 0x0000000000007941 */ /* 0x000fea0003800000 */
.L_x_277:
[----:B0----5:R-:W-:-:S04]  /*8630*/  IMAD.U32 R3, R14, 0x10000, RZ ;  /* 0x000100000e037824 */ /* 0x021fc800078e00ff */
[----:B------:R-:W-:-:S04]  /*8640*/  FMUL R2, R3, R2 ;  /* 0x0000000203027220 */ /* 0x000fc80000400000 */
[----:B------:R-:W-:Y:S01]  /*8650*/  FFMA R2, R87, R0, R2 ;  /* 0x0000000057027223 */ /* 0x000fe20000000002 */
[----:B------:R-:W-:Y:S06]  /*8660*/  @!P0 EXIT ;  /* 0x000000000000894d */ /* 0x000fec0003800000 */
[----:B------:R-:W-:-:S05]  /*8670*/  F2FP.BF16.F32.PACK_AB R2, RZ, R2 ;  /* 0x00000002ff02723e */ /* 0x000fca00000010ff */
[----:B------:R-:W-:Y:S01]  /*8680*/  STG.E.U16 desc[UR12][R20.64+0xf2], R2 ;  /* 0x0000f20214007986 */ /* 0x000fe2000c10150c */
[----:B------:R-:W-:Y:S05]  /*8690*/  EXIT ;  /* 0x000000000000794d */ /* 0x000fea0003800000 */
.L_x_28:
[----:B------:R-:W-:Y:S01]  /*86a0*/  ULDC.64 UR4, c[0x0][0x650] ;  /* 0x0001940000047ab9 */ /* 0x000fe20000000a00 */
[----:B------:R-:W-:Y:S01]  /*86b0*/  ISETP.GT.AND P4, PT, R4, 0x1, PT ;  /* 0x000000010400780c */ /* 0x000fe20003f84270 */
[-C--:B------:R-:W-:Y:S01]  /*86c0*/  FMUL R88, R88, R0.reuse ;  /* 0x0000000058587220 */ /* 0x080fe20000400000 */
[----:B------:R-:W-:Y:S01]  /*86d0*/  LEA R14, P1, R10, UR4, 0x1 ;  /* 0x000000040a0e7c11 */ /* 0x000fe2000f8208ff */
[----:B------:R-:W-:Y:S01]  /*86e0*/  IMAD.SHL.U32 R9, R156, 0x2, RZ ;  /* 0x000000029c097824 */ /* 0x000fe200078e00ff */
[----:B------:R-:W-:Y:S01]  /*86f0*/  ISETP.GT.AND P2, PT, R3, RZ, P4 ;  /* 0x000000ff0300720c */ /* 0x000fe20002744270 */
[-C--:B------:R-:W-:Y:S01]  /*8700*/  FMUL R89, R89, R0.reuse ;  /* 0x0000000059597220 */ /* 0x080fe20000400000 */
[----:B------:R-:W-:Y:S01]  /*8710*/  LEA.HI.X R15, R10, UR5, R23, 0x1, P1 ;  /* 0x000000050a0f7c11 */ /* 0x000fe200088f0c17 */
[----:B------:R-:W-:Y:S01]  /*8720*/  FMUL R90, R90, R0 ;  /* 0x000000005a5a7220 */ /* 0x000fe20000400000 */
[----:B------:R-:W-:Y:S01]  /*8730*/  F2FP.BF16.F32.PACK_AB R88, RZ, R88 ;  /* 0x00000058ff58723e */ /* 0x000fe200000010ff */
[-C--:B------:R-:W-:Y:S01]  /*8740*/  FMUL R91, R91, R0.reuse ;  /* 0x000000005b5b7220 */ /* 0x080fe20000400000 */
[----:B------:R-:W-:Y:S01]  /*8750*/  SHF.L.U64.HI R5, R156, 0x1, R167 ;  /* 0x000000019c057819 */ /* 0x000fe200000102a7 */
[----:B------:R-:W-:Y:S01]  /*8760*/  FMUL R92, R92, R0 ;  /* 0x000000005c5c7220 */ /* 0x000fe20000400000 */
[----:B------:R-:W-:Y:S01]  /*8770*/  ISETP.GT.AND P1, PT, R3, 0x8, P5 ;  /* 0x000000080300780c */ /* 0x000fe20002f24270 */
[----:B------:R-:W-:Y:S01]  /*8780*/  @P0 STG.E.U16 desc[UR12][R14.64], R88 ;  /* 0x000000580e000986 */ /* 0x000fe2000c10150c */
[----:B------:R-:W-:Y:S01]  /*8790*/  IADD3 R16, P0, R9, R14, RZ ;  /* 0x0000000e09107210 */ /* 0x000fe20007f1e0ff */
[----:B------:R-:W-:Y:S01]  /*87a0*/  FMUL R93, R93, R0 ;  /* 0x000000005d5d7220 */ /* 0x000fe20000400000 */
[----:B------:R-:W-:Y:S01]  /*87b0*/  F2FP.BF16.F32.PACK_AB R89, RZ, R89 ;  /* 0x00000059ff59723e */ /* 0x000fe200000010ff */
[----:B------:R-:W-:Y:S01]  /*87c0*/  @P2 IMAD.MOV.U32 R6, RZ, RZ, R14 ;  /* 0x000000ffff062224 */ /* 0x000fe200078e000e */
[----:B------:R-:W-:Y:S01]  /*87d0*/  ISETP.GT.AND P3, PT, R4, 0x8, PT ;  /* 0x000000080400780c */ /* 0x000fe20003f64270 */
[--C-:B------:R-:W-:Y:S01]  /*87e0*/  IMAD.X R17, R5, 0x1, R15.reuse, P0 ;  /* 0x0000000105117824 */ /* 0x100fe200000e060f */
[C---:B------:R-:W-:Y:S01]  /*87f0*/  ISETP.GT.AND P0, PT, R3.reuse, 0x8, P4 ;  /* 0x000000080300780c */ /* 0x040fe20002704270 */
[----:B------:R-:W-:Y:S01]  /*8800*/  @P2 IMAD.MOV.U32 R7, RZ, RZ, R15 ;  /* 0x000000ffff072224 */ /* 0x000fe200078e000f */
[----:B------:R-:W-:Y:S01]  /*8810*/  F2FP.BF16.F32.PACK_AB R90, RZ, R90 ;  /* 0x0000005aff5a723e */ /* 0x000fe200000010ff */
[----:B------:R-:W-:Y:S01]  /*8820*/  IMAD.SHL.U32 R13, R20, 0x2, RZ ;  /* 0x00000002140d7824 */ /* 0x000fe200078e00ff */
[----:B------:R-:W-:Y:S01]  /*8830*/  ISETP.GT.AND P4, PT, R4, 0x9, PT ;  /* 0x000000090400780c */ /* 0x000fe20003f84270 */
[-C--:B------:R-:W-:Y:S01]  /*8840*/  FMUL R94, R94, R0.reuse ;  /* 0x000000005e5e7220 */ /* 0x080fe20000400000 */
[----:B------:R0:W-:Y:S01]  /*8850*/  @P2 STG.E.U16 desc[UR12][R6.64+0x2], R89 ;  /* 0x0000025906002986 */ /* 0x0001e2000c10150c */
[----:B------:R-:W-:Y:S01]  /*8860*/  ISETP.GT.AND P2, PT, R3, RZ, P3 ;  /* 0x000000ff0300720c */ /* 0x000fe20001f44270 */
[-C--:B------:R-:W-:Y:S01]  /*8870*/  FMUL R95, R95, R0.reuse ;  /* 0x000000005f5f7220 */ /* 0x080fe20000400000 */
[----:B------:R-:W-:Y:S01]  /*8880*/  F2FP.BF16.F32.PACK_AB R91, RZ, R91 ;  /* 0x0000005bff5b723e */ /* 0x000fe200000010ff */
[----:B------:R-:W-:Y:S01]  /*8890*/  @P1 STG.E.U16 desc[UR12][R16.64], R90 ;  /* 0x0000005a10001986 */ /* 0x000fe2000c10150c */
[----:B------:R-:W-:Y:S01]  /*88a0*/  ISETP.GT.AND P1, PT, R3, RZ, P4 ;  /* 0x000000ff0300720c */ /* 0x000fe20002724270 */
[----:B------:R-:W-:Y:S01]  /*88b0*/  FMUL R96, R96, R0 ;  /* 0x0000000060607220 */ /* 0x000fe20000400000 */
[----:B------:R-:W-:Y:S01]  /*88c0*/  F2FP.BF16.F32.PACK_AB R92, RZ, R92 ;  /* 0x0000005cff5c723e */ /* 0x000fe200000010ff */
[-C--:B------:R-:W-:Y:S01]  /*88d0*/  FMUL R97, R97, R0.reuse ;  /* 0x0000000061617220 */ /* 0x080fe20000400000 */
[----:B------:R-:W-:Y:S01]  /*88e0*/  F2FP.BF16.F32.PACK_AB R93, RZ, R93 ;  /* 0x0000005dff5d723e */ /* 0x000fe200000010ff */
[----:B------:R-:W-:Y:S01]  /*88f0*/  FMUL R98, R98, R0 ;  /* 0x0000000062627220 */ /* 0x000fe20000400000 */
[----:B------:R-:W-:Y:S01]  /*8900*/  SHF.L.U64.HI R157, R20, 0x1, R157 ;  /* 0x00000001149d7819 */ /* 0x000fe2000001029d */
[----:B0-----:R-:W-:Y:S01]  /*8910*/  @P0 IMAD.MOV.U32 R6, RZ, RZ, R16 ;  /* 0x000000ffff060224 */ /* 0x001fe200078e0010 */
[----:B------:R-:W-:Y:S01]  /*8920*/  F2FP.BF16.F32.PACK_AB R94, RZ, R94 ;  /* 0x0000005eff5e723e */ /* 0x000fe200000010ff */
[----:B------:R-:W-:Y:S01]  /*8930*/  @P0 IMAD.MOV.U32 R7, RZ, RZ, R17 ;  /* 0x000000ffff070224 */ /* 0x000fe200078e0011 */
[----:B------:R-:W-:Y:S01]  /*8940*/  F2FP.BF16.F32.PACK_AB R95, RZ, R95 ;  /* 0x0000005fff5f723e */ /* 0x000fe200000010ff */
[----:B------:R-:W-:Y:S01]  /*8950*/  FMUL R99, R99, R0 ;  /* 0x0000000063637220 */ /* 0x000fe20000400000 */
[----:B------:R-:W-:Y:S01]  /*8960*/  F2FP.BF16.F32.PACK_AB R96, RZ, R96 ;  /* 0x00000060ff60723e */ /* 0x000fe200000010ff */
[-C--:B------:R-:W-:Y:S01]  /*8970*/  FMUL R100, R100, R0.reuse ;  /* 0x0000000064647220 */ /* 0x080fe20000400000 */
[----:B------:R0:W-:Y:S01]  /*8980*/  @P0 STG.E.U16 desc[UR12][R6.64+0x2], R91 ;  /* 0x0000025b06000986 */ /* 0x0001e2000c10150c */
[----:B------:R-:W-:Y:S01]  /*8990*/  ISETP.GT.AND P0, PT, R3, 0x8, P3 ;  /* 0x000000080300780c */ /* 0x000fe20001f04270 */
[-C--:B------:R-:W-:Y:S01]  /*89a0*/  FMUL R101, R101, R0.reuse ;  /* 0x0000000065657220 */ /* 0x080fe20000400000 */
[----:B------:R-:W-:Y:S01]  /*89b0*/  ISETP.GT.AND P3, PT, R4, 0x10, PT ;  /* 0x000000100400780c */ /* 0x000fe20003f64270 */
[-C--:B------:R-:W-:Y:S01]  /*89c0*/  FMUL R102, R102, R0.reuse ;  /* 0x0000000066667220 */ /* 0x080fe20000400000 */
[----:B------:R-:W-:Y:S01]  /*89d0*/  F2FP.BF16.F32.PACK_AB R97, RZ, R97 ;  /* 0x00000061ff61723e */ /* 0x000fe200000010ff */
[----:B------:R-:W-:Y:S01]  /*89e0*/  FMUL R103, R103, R0 ;  /* 0x0000000067677220 */ /* 0x000fe20000400000 */
[----:B------:R-:W-:Y:S01]  /*89f0*/  F2FP.BF16.F32.PACK_AB R98, RZ, R98 ;  /* 0x00000062ff62723e */ /* 0x000fe200000010ff */
[-C--:B------:R-:W-:Y:S01]  /*8a00*/  FMUL R104, R104, R0.reuse ;  /* 0x0000000068687220 */ /* 0x080fe20000400000 */
[----:B------:R-:W-:Y:S01]  /*8a10*/  F2FP.BF16.F32.PACK_AB R99, RZ, R99 ;  /* 0x00000063ff63723e */ /* 0x000fe200000010ff */
[----:B------:R-:W-:Y:S01]  /*8a20*/  FMUL R105, R105, R0 ;  /* 0x0000000069697220 */ /* 0x000fe20000400000 */
[----:B------:R-:W-:Y:S01]  /*8a30*/  F2FP.BF16.F32.PACK_AB R100, RZ, R100 ;  /* 0x00000064ff64723e */ /* 0x000fe200000010ff */
[--C-:B0-----:R-:W-:Y:S01]  /*8a40*/  @P2 IMAD.MOV.U32 R6, RZ, RZ, R14.reuse ;  /* 0x000000ffff062224 */ /* 0x101fe200078e000e */
[----:B------:R-:W-:Y:S01]  /*8a50*/  F2FP.BF16.F32.PACK_AB R101, RZ, R101 ;  /* 0x00000065ff65723e */ /* 0x000fe200000010ff */
[--C-:B------:R-:W-:Y:S01]  /*8a60*/  @P2 IMAD.MOV.U32 R7, RZ, RZ, R15.reuse ;  /* 0x000000ffff072224 */ /* 0x100fe200078e000f */
[----:B------:R-:W-:Y:S01]  /*8a70*/  F2FP.BF16.F32.PACK_AB R102, RZ, R102 ;  /* 0x00000066ff66723e */ /* 0x000fe200000010ff */
[-C--:B------:R-:W-:Y:S01]  /*8a80*/  FMUL R106, R106, R0.reuse ;  /* 0x000000006a6a7220 */ /* 0x080fe20000400000 */
[----:B------:R-:W-:Y:S01]  /*8a90*/  F2FP.BF16.F32.PACK_AB R103, RZ, R103 ;  /* 0x00000067ff67723e */ /* 0x000fe200000010ff */
[----:B------:R-:W-:Y:S01]  /*8aa0*/  FMUL R107, R107, R0 ;  /* 0x000000006b6b7220 */ /* 0x000fe20000400000 */
[----:B------:R0:W-:Y:S01]  /*8ab0*/  @P2 STG.E.U16 desc[UR12][R6.64+0x10], R92 ;  /* 0x0000105c06002986 */ /* 0x0001e2000c10150c */
[----:B------:R-:W-:Y:S01]  /*8ac0*/  F2FP.BF16.F32.PACK_AB R104, RZ, R104 ;  /* 0x00000068ff68723e */ /* 0x000fe200000010ff */
        /* <DEDUP_REMOVED lines=8> */
[----:B------:R-:W-:Y:S01]  /*8b50*/  FMUL R112, R112, R0 ;  /* 0x0000000070707220 */ /* 0x000fe20000400000 */
[----:B------:R-:W-:Y:S01]  /*8b60*/  F2FP.BF16.F32.PACK_AB R109, RZ, R109 ;  /* 0x0000006dff6d723e */ /* 0x000fe200000010ff */
[----:B0-----:R-:W-:Y:S01]  /*8b70*/  @P1 IMAD.MOV.U32 R6, RZ, RZ, R14 ;  /* 0x000000ffff061224 */ /* 0x001fe200078e000e */
[----:B------:R-:W-:Y:S01]  /*8b80*/  F2FP.BF16.F32.PACK_AB R110, RZ, R110 ;  /* 0x0000006eff6e723e */ /* 0x000fe200000010ff */
[----:B------:R-:W-:Y:S01]  /*8b90*/  @P1 IMAD.MOV.U32 R7, RZ, RZ, R15 ;  /* 0x000000ffff071224 */ /* 0x000fe200078e000f */
[----:B------:R-:W-:Y:S01]  /*8ba0*/  F2FP.BF16.F32.PACK_AB R111, RZ, R111 ;  /* 0x0000006fff6f723e */ /* 0x000fe200000010ff */
[----:B------:R-:W-:Y:S01]  /*8bb0*/  FMUL R113, R113, R0 ;  /* 0x0000000071717220 */ /* 0x000fe20000400000 */
[----:B------:R-:W-:Y:S01]  /*8bc0*/  F2FP.BF16.F32.PACK_AB R112, RZ, R112 ;  /* 0x00000070ff70723e */ /* 0x000fe200000010ff */
[----:B------:R-:W-:Y:S01]  /*8bd0*/  FMUL R114, R114, R0 ;  /* 0x0000000072727220 */ /* 0x000fe20000400000 */
[----:B------:R0:W-:Y:S01]  /*8be0*/  @P1 STG.E.U16 desc[UR12][R6.64+0x12], R93 ;  /* 0x0000125d06001986 */ /* 0x0001e2000c10150c */
[----:B------:R-:W-:Y:S01]  /*8bf0*/  IADD3 R10, P1, P2, R9, R14, R13 ;  /* 0x0000000e090a7210 */ /* 0x000fe20007a3e00d */
[-C--:B------:R-:W-:Y:S01]  /*8c00*/  FMUL R115, R115, R0.reuse ;  /* 0x0000000073737220 */ /* 0x080fe20000400000 */
[----:B------:R-:W-:Y:S01]  /*8c10*/  F2FP.BF16.F32.PACK_AB R113, RZ, R113 ;  /* 0x00000071ff71723e */ /* 0x000fe200000010ff */
[-C--:B------:R-:W-:Y:S01]  /*8c20*/  FMUL R116, R116, R0.reuse ;  /* 0x0000000074747220 */ /* 0x080fe20000400000 */
[----:B------:R-:W-:Y:S01]  /*8c30*/  IADD3.X R11, R5, R15, R157, P1, P2 ;  /* 0x0000000f050b7210 */ /* 0x000fe20000fe449d */
[-C--:B------:R-:W-:Y:S01]  /*8c40*/  FMUL R117, R117, R0.reuse ;  /* 0x0000000075757220 */ /* 0x080fe20000400000 */
[----:B------:R-:W-:Y:S01]  /*8c50*/  ISETP.GT.AND P1, PT, R3, 0x8, P4 ;  /* 0x000000080300780c */ /* 0x000fe20002724270 */
[-C--:B------:R-:W-:Y:S01]  /*8c60*/  FMUL R118, R118, R0.reuse ;  /* 0x0000000076767220 */ /* 0x080fe20000400000 */
[----:B------:R-:W-:Y:S01]  /*8c70*/  ISETP.GT.AND P2, PT, R4, 0x11, PT ;  /* 0x000000110400780c */ /* 0x000fe20003f44270 */
        /* <DEDUP_REMOVED lines=8> */
[-C--:B------:R-:W-:Y:S01]  /*8d00*/  FMUL R121, R121, R0.reuse ;  /* 0x0000000079797220 */ /* 0x080fe20000400000 */
[----:B------:R0:W-:Y:S01]  /*8d10*/  @P0 STG.E.U16 desc[UR12][R6.64+0x10], R94 ;  /* 0x0000105e06000986 */ /* 0x0001e2000c10150c */
[----:B------:R-:W-:Y:S01]  /*8d20*/  ISETP.GT.AND P0, PT, R3, RZ, P3 ;  /* 0x000000ff0300720c */ /* 0x000fe20001f04270 */
[----:B------:R-:W-:Y:S01]  /*8d30*/  FMUL R122, R122, R0 ;  /* 0x000000007a7a7220 */ /* 0x000fe20000400000 */
        /* <DEDUP_REMOVED lines=9> */
[----:B0-----:R-:W-:Y:S01]  /*8dd0*/  @P1 IMAD.MOV.U32 R6, RZ, RZ, R16 ;  /* 0x000000ffff061224 */ /* 0x001fe200078e0010 */
[----:B------:R-:W-:Y:S01]  /*8de0*/  F2FP.BF16.F32.PACK_AB R123, RZ, R123 ;  /* 0x0000007bff7b723e */ /* 0x000fe200000010ff */
[----:B------:R-:W-:Y:S01]  /*8df0*/  @P1 IMAD.MOV.U32 R7, RZ, RZ, R17 ;  /* 0x000000ffff071224 */ /* 0x000fe200078e0011 */
[----:B------:R-:W-:Y:S01]  /*8e00*/  F2FP.BF16.F32.PACK_AB R124, RZ, R124 ;  /* 0x0000007cff7c723e */ /* 0x000fe200000010ff */
[-C--:B------:R-:W-:Y:S01]  /*8e10*/  FMUL R127, R127, R0.reuse ;  /* 0x000000007f7f7220 */ /* 0x080fe20000400000 */
[----:B------:R-:W-:Y:S01]  /*8e20*/  F2FP.BF16.F32.PACK_AB R125, RZ, R125 ;  /* 0x0000007dff7d723e */ /* 0x000fe200000010ff */
[-C--:B------:R-:W-:Y:S01]  /*8e30*/  FMUL R128, R128, R0.reuse ;  /* 0x0000000080807220 */ /* 0x080fe20000400000 */
[----:B------:R0:W-:Y:S01]  /*8e40*/  @P1 STG.E.U16 desc[UR12][R6.64+0x12], R95 ;  /* 0x0000125f06001986 */ /* 0x0001e2000c10150c */
[----:B------:R-:W-:Y:S01]  /*8e50*/  ISETP.GT.AND P1, PT, R4, 0x19, PT ;  /* 0x000000190400780c */ /* 0x000fe20003f24270 */
        /* <DEDUP_REMOVED lines=33> */
[--C-:B------:R-:W-:Y:S01]  /*9070*/  @P0 IMAD.MOV.U32 R7, RZ, RZ, R15.reuse ;  /* 0x000000ffff070224 */ /* 0x100fe200078e000f */
[----:B------:R-:W-:Y:S01]  /*9080*/  F2FP.BF16.F32.PACK_AB R141, RZ, R141 ;  /* 0x0000008dff8d723e */ /* 0x000fe200000010ff */
[-C--:B------:R-:W-:Y:S01]  /*9090*/  FMUL R142, R142, R0.reuse ;  /* 0x000000008e8e7220 */ /* 0x080fe20000400000 */
[-C--:B------:R-:W-:Y:S01]  /*90a0*/  FMUL R143, R143, R0.reuse ;  /* 0x000000008f8f7220 */ /* 0x080fe20000400000 */
[-C--:B------:R-:W-:Y:S01]  /*90b0*/  FMUL R144, R144, R0.reuse ;  /* 0x0000000090907220 */ /* 0x080fe20000400000 */
[----:B------:R0:W-:Y:S01]  /*90c0*/  @P0 STG.E.U16 desc[UR12][R6.64+0x22], R97 ;  /* 0x0000226106000986 */ /* 0x0001e2000c10150c */
[----:B------:R-:W-:Y:S01]  /*90d0*/  ISETP.GT.AND P0, PT, R3, 0x8, P3 ;  /* 0x000000080300780c */ /* 0x000fe20001f04270 */
[-C--:B------:R-:W-:Y:S01]  /*90e0*/  FMUL R145, R145, R0.reuse ;  /* 0x0000000091917220 */ /* 0x080fe20000400000 */
        /* <DEDUP_REMOVED lines=8> */
[----:B------:R-:W-:Y:S01]  /*9170*/  ISETP.GT.AND P4, PT, R4, 0x71, PT ;  /* 0x000000710400780c */ /* 0x000fe20003f84270 */
[-C--:B------:R-:W-:Y:S01]  /*9180*/  FMUL R150, R150, R0.reuse ;  /* 0x0000000096967220 */ /* 0x080fe20000400000 */
[----:B------:R-:W-:Y:S01]  /*9190*/  F2FP.BF16.F32.PACK_AB R145, RZ, R145 ;  /* 0x00000091ff91723e */ /* 0x000fe200000010ff */
[----:B------:R-:W-:Y:S01]  /*91a0*/  @P0 STG.E.U16 desc[UR12][R16.64+0x20], R98 ;  /* 0x0000206210000986 */ /* 0x000fe2000c10150c */
        /* <DEDUP_REMOVED lines=13> */
[----:B------:R-:W-:Y:S01]  /*9280*/  @P0 STG.E.U16 desc[UR12][R16.64+0x22], R99 ;  /* 0x0000226310000986 */ /* 0x000fe2000c10150c */
[----:B0-----:R-:W-:Y:S01]  /*9290*/  IADD3 R6, P0, R13, R14, RZ ;  /* 0x0000000e0d067210 */ /* 0x001fe20007f1e0ff */
[-C--:B------:R-:W-:Y:S01]  /*92a0*/  FMUL R29, R29, R0.reuse ;  /* 0x000000001d1d7220 */ /* 0x080fe20000400000 */
[----:B------:R-:W-:Y:S01]  /*92b0*/  F2FP.BF16.F32.PACK_AB R151, RZ, R151 ;  /* 0x00000097ff97723e */ /* 0x000fe200000010ff */
[----:B------:R-:W-:Y:S01]  /*92c0*/  FMUL R30, R30, R0 ;  /* 0x000000001e1e7220 */ /* 0x000fe20000400000 */
[----:B------:R-:W-:Y:S01]  /*92d0*/  F2FP.BF16.F32.PACK_AB R24, RZ, R24 ;  /* 0x00000018ff18723e */ /* 0x000fe200000010ff */
[----:B------:R-:W-:Y:S01]  /*92e0*/  IMAD.X R7, R157, 0x1, R15, P0 ;  /* 0x000000019d077824 */ /* 0x000fe200000e060f */
[----:B------:R-:W-:Y:S01]  /*92f0*/  IADD3 R12, P0, R9, R6, RZ ;  /* 0x00000006090c7210 */ /* 0x000fe20007f1e0ff */
[-C--:B------:R-:W-:Y:S01]  /*9300*/  FMUL R31, R31, R0.reuse ;  /* 0x000000001f1f7220 */ /* 0x080fe20000400000 */
[----:B------:R-:W-:Y:S01]  /*9310*/  F2FP.BF16.F32.PACK_AB R25, RZ, R25 ;  /* 0x00000019ff19723e */ /* 0x000fe200000010ff */
[----:B------:R-:W-:Y:S01]  /*9320*/  FMUL R32, R32, R0 ;  /* 0x0000000020207220 */ /* 0x000fe20000400000 */
[----:B------:R-:W-:Y:S01]  /*9330*/  F2FP.BF16.F32.PACK_AB R26, RZ, R26 ;  /* 0x0000001aff1a723e */ /* 0x000fe200000010ff */
[----:B------:R-:W-:Y:S01]  /*9340*/  IMAD.X R13, R5, 0x1, R7, P0 ;  /* 0x00000001050d7824 */ /* 0x000fe200000e0607 */
[----:B------:R-:W-:Y:S01]  /*9350*/  ISETP.GT.AND P0, PT, R3, RZ, P2 ;  /* 0x000000ff0300720c */ /* 0x000fe20001704270 */
        /* <DEDUP_REMOVED lines=126> */
[----:B------:R-:W-:Y:S01]  /*9b40*/  FMUL R0, R87, R0 ;  /* 0x0000000057007220 */ /* 0x000fe20000400000 */
[----:B------:R-:W-:-:S02]  /*9b50*/  F2FP.BF16.F32.PACK_AB R77, RZ, R77 ;  /* 0x0000004dff4d723e */ /* 0x000fc400000010ff */
[----:B------:R-:W-:Y:S02]  /*9b60*/  F2FP.BF16.F32.PACK_AB R78, RZ, R78 ;  /* 0x0000004eff4e723e */ /* 0x000fe400000010ff */
[----:B------:R-:W-:Y:S02]  /*9b70*/  F2FP.BF16.F32.PACK_AB R79, RZ, R79 ;  /* 0x0000004fff4f723e */ /* 0x000fe400000010ff */
[----:B------:R-:W-:Y:S02]  /*9b80*/  F2FP.BF16.F32.PACK_AB R80, RZ, R80 ;  /* 0x00000050ff50723e */ /* 0x000fe400000010ff */
[----:B------:R-:W-:Y:S02]  /*9b90*/  F2FP.BF16.F32.PACK_AB R81, RZ, R81 ;  /* 0x00000051ff51723e */ /* 0x000fe400000010ff */
[----:B------:R-:W-:Y:S01]  /*9ba0*/  F2FP.BF16.F32.PACK_AB R82, RZ, R82 ;  /* 0x00000052ff52723e */ /* 0x000fe200000010ff */
[----:B------:R-:W-:Y:S01]  /*9bb0*/  @P0 STG.E.U16 desc[UR12][R14.64+0x52], R109 ;  /* 0x0000526d0e000986 */ /* 0x000fe2000c10150c */
[----:B------:R-:W-:-:S02]  /*9bc0*/  ISETP.GT.AND P0, PT, R3, 0x8, P2 ;  /* 0x000000080300780c */ /* 0x000fc40001704270 */
[----:B------:R-:W-:Y:S02]  /*9bd0*/  ISETP.GT.AND P2, PT, R4, 0x30, PT ;  /* 0x000000300400780c */ /* 0x000fe40003f44270 */
[----:B------:R-:W-:Y:S02]  /*9be0*/  F2FP.BF16.F32.PACK_AB R83, RZ, R83 ;  /* 0x00000053ff53723e */ /* 0x000fe400000010ff */
[----:B------:R-:W-:Y:S02]  /*9bf0*/  F2FP.BF16.F32.PACK_AB R84, RZ, R84 ;  /* 0x00000054ff54723e */ /* 0x000fe400000010ff */
[----:B------:R-:W-:Y:S02]  /*9c00*/  F2FP.BF16.F32.PACK_AB R85, RZ, R85 ;  /* 0x00000055ff55723e */ /* 0x000fe400000010ff */
[----:B------:R-:W-:-:S03]  /*9c10*/  F2FP.BF16.F32.PACK_AB R86, RZ, R86 ;  /* 0x00000056ff56723e */ /* 0x000fc600000010ff */
[----:B------:R-:W-:Y:S01]  /*9c20*/  @P0 STG.E.U16 desc[UR12][R16.64+0x50], R110 ;  /* 0x0000506e10000986 */ /* 0x000fe2000c10150c */
[----:B------:R-:W-:Y:S02]  /*9c30*/  ISETP.GT.AND P0, PT, R3, 0x8, P1 ;  /* 0x000000080300780c */ /* 0x000fe40000f04270 */
[----:B------:R-:W-:-:S11]  /*9c40*/  ISETP.GT.AND P1, PT, R4, 0x31, PT ;  /* 0x000000310400780c */ /* 0x000fd60003f24270 */
[----:B------:R-:W-:Y:S01]  /*9c50*/  @P0 STG.E.U16 desc[UR12][R16.64+0x52], R111 ;  /* 0x0000526f10000986 */ /* 0x000fe2000c10150c */
[----:B------:R-:W-:-:S13]  /*9c60*/  ISETP.GT.AND P0, PT, R3, RZ, P2 ;  /* 0x000000ff0300720c */ /* 0x000fda0001704270 */
[----:B------:R-:W-:Y:S01]  /*9c70*/  @P0 STG.E.U16 desc[UR12][R14.64+0x60], R112 ;  /* 0x000060700e000986 */ /* 0x000fe2000c10150c */
[----:B------:R-:W-:-:S13]  /*9c80*/  ISETP.GT.AND P0, PT, R3, RZ, P1 ;  /* 0x000000ff0300720c */ /* 0x000fda0000f04270 */
[----:B------:R-:W-:Y:S01]  /*9c90*/  @P0 STG.E.U16 desc[UR12][R14.64+0x62], R113 ;  /* 0x000062710e000986 */ /* 0x000fe2000c10150c */
[----:B------:R-:W-:Y:S02]  /*9ca0*/  ISETP.GT.AND P0, PT, R3, 0x8, P2 ;  /* 0x000000080300780c */ /* 0x000fe40001704270 */
[----:B------:R-:W-:-:S11]  /*9cb0*/  ISETP.GT.AND P2, PT, R4, 0x38, PT ;  /* 0x000000380400780c */ /* 0x000fd60003f44270 */
        /* <DEDUP_REMOVED lines=68> */
[----:B------:R-:W-:-:S13]  /*a100*/  ISETP.GT.AND P0, PT, R3, 0x8, P1 ;  /* 0x000000080300780c */ /* 0x000fda0000f04270 */
[----:B------:R-:W-:Y:S01]  /*a110*/  @P0 STG.E.U16 desc[UR12][R16.64+0xd0], R142 ;  /* 0x0000d08e10000986 */ /* 0x000fe2000c10150c */
[----:B------:R-:W-:-:S13]  /*a120*/  ISETP.GT.AND P0, PT, R3, 0x8, P3 ;  /* 0x000000080300780c */ /* 0x000fda0001f04270 */
[----:B------:R-:W-:Y:S01]  /*a130*/  @P0 STG.E.U16 desc[UR12][R16.64+0xd2], R143 ;  /* 0x0000d28f10000986 */ /* 0x000fe2000c10150c */
[----:B------:R-:W-:-:S04]  /*a140*/  ISETP.GT.AND P0, PT, R4, 0x70, PT ;  /* 0x000000700400780c */ /* 0x000fc80003f04270 */
        /* <DEDUP_REMOVED lines=8> */
[----:B------:R-:W-:-:S13]  /*a1d0*/  ISETP.GT.AND P1, PT, R3, RZ, P2 ;  /* 0x000000ff0300720c */ /* 0x000fda0001724270 */
[----:B------:R-:W-:Y:S01]  /*a1e0*/  @P1 STG.E.U16 desc[UR12][R14.64+0xf0], R148 ;  /* 0x0000f0940e001986 */ /* 0x000fe2000c10150c */
[----:B------:R-:W-:-:S04]  /*a1f0*/  ISETP.GT.AND P1, PT, R4, 0x79, PT ;  /* 0x000000790400780c */ /* 0x000fc80003f24270 */
[----:B------:R-:W-:-:S13]  /*a200*/  ISETP.GT.AND P6, PT, R3, RZ, P1 ;  /* 0x000000ff0300720c */ /* 0x000fda0000fc4270 */
[----:B------:R0:W-:Y:S01]  /*a210*/  @P6 STG.E.U16 desc[UR12][R14.64+0xf2], R149 ;  /* 0x0000f2950e006986 */ /* 0x0001e2000c10150c */
[----:B------:R-:W-:-:S13]  /*a220*/  ISETP.GT.AND P6, PT, R3, 0x8, P2 ;  /* 0x000000080300780c */ /* 0x000fda00017c4270 */
[----:B0-----:R-:W-:Y:S02]  /*a230*/  @P6 IMAD.MOV.U32 R14, RZ, RZ, R16 ;  /* 0x000000ffff0e6224 */ /* 0x001fe400078e0010 */
[----:B------:R-:W-:-:S05]  /*a240*/  @P6 IMAD.MOV.U32 R15, RZ, RZ, R17 ;  /* 0x000000ffff0f6224 */ /* 0x000fca00078e0011 */
[----:B------:R-:W-:Y:S01]  /*a250*/  @P6 STG.E.U16 desc[UR12][R14.64+0xf0], R150 ;  /* 0x0000f0960e006986 */ /* 0x000fe2000c10150c */
[----:B------:R-:W-:-:S13]  /*a260*/  ISETP.GT.AND P6, PT, R3, 0x8, P1 ;  /* 0x000000080300780c */ /* 0x000fda0000fc4270 */
[----:B------:R-:W-:Y:S01]  /*a270*/  @P6 STG.E.U16 desc[UR12][R16.64+0xf2], R151 ;  /* 0x0000f29710006986 */ /* 0x000fe2000c10150c */
[----:B------:R-:W-:-:S05]  /*a280*/  IADD3 R8, P6, R9, R6, RZ ;  /* 0x0000000609087210 */ /* 0x000fca0007fde0ff */
[----:B------:R-:W-:Y:S01]  /*a290*/  IMAD.X R9, R5, 0x1, R7, P6 ;  /* 0x0000000105097824 */ /* 0x000fe200030e0607 */
[C---:B------:R-:W-:Y:S02]  /*a2a0*/  ISETP.GT.AND P6, PT, R3.reuse, 0x40, P5 ;  /* 0x000000400300780c */ /* 0x040fe40002fc4270 */
[----:B------:R-:W-:-:S11]  /*a2b0*/  ISETP.GT.AND P5, PT, R3, 0x48, P5 ;  /* 0x000000480300780c */ /* 0x000fd60002fa4270 */
[----:B------:R-:W-:Y:S01]  /*a2c0*/  @P6 STG.E.U16 desc[UR12][R6.64], R24 ;  /* 0x0000001806006986 */ /* 0x000fe2000c10150c */
[----:B------:R-:W-:-:S04]  /*a2d0*/  ISETP.GT.AND P6, PT, R4, 0x1, PT ;  /* 0x000000010400780c */ /* 0x000fc80003fc4270 */
[----:B------:R-:W-:-:S13]  /*a2e0*/  ISETP.GT.AND P6, PT, R3, 0x40, P6 ;  /* 0x000000400300780c */ /* 0x000fda00037c4270 */
[----:B------:R-:W-:Y:S01]  /*a2f0*/  @P6 STG.E.U16 desc[UR12][R6.64+0x2], R25 ;  /* 0x0000021906006986 */ /* 0x000fe2000c10150c */
[----:B------:R-:W-:-:S03]  /*a300*/  ISETP.GT.AND P6, PT, R4, 0x1, PT ;  /* 0x000000010400780c */ /* 0x000fc60003fc4270 */
[----:B------:R-:W-:Y:S01]  /*a310*/  @P5 STG.E.U16 desc[UR12][R12.64], R26 ;  /* 0x0000001a0c005986 */ /* 0x000fe2000c10150c */
[----:B------:R-:W-:Y:S02]  /*a320*/  ISETP.GT.AND P5, PT, R3, 0x48, P6 ;  /* 0x000000480300780c */ /* 0x000fe400037a4270 */
[----:B------:R-:W-:-:S11]  /*a330*/  ISETP.GT.AND P6, PT, R4, 0x8, PT ;  /* 0x000000080400780c */ /* 0x000fd60003fc4270 */
[----:B------:R-:W-:Y:S01]  /*a340*/  @P5 STG.E.U16 desc[UR12][R12.64+0x2], R27 ;  /* 0x0000021b0c005986 */ /* 0x000fe2000c10150c */
[----:B------:R-:W-:Y:S02]  /*a350*/  ISETP.GT.AND P5, PT, R3, 0x40, P6 ;  /* 0x000000400300780c */ /* 0x000fe400037a4270 */
[----:B------:R-:W-:-:S11]  /*a360*/  ISETP.GT.AND P6, PT, R4, 0x9, PT ;  /* 0x000000090400780c */ /* 0x000fd60003fc4270 */
[----:B------:R-:W-:Y:S01]  /*a370*/  @P5 STG.E.U16 desc[UR12][R6.64+0x10], R28 ;  /* 0x0000101c06005986 */ /* 0x000fe2000c10150c */
[----:B------:R-:W-:-:S13]  /*a380*/  ISETP.GT.AND P5, PT, R3, 0x40, P6 ;  /* 0x000000400300780c */ /* 0x000fda00037a4270 */
[----:B------:R-:W-:Y:S01]  /*a390*/  @P5 STG.E.U16 desc[UR12][R6.64+0x12], R29 ;  /* 0x0000121d06005986 */ /* 0x000fe2000c10150c */
[----:B------:R-:W-:-:S04]  /*a3a0*/  ISETP.GT.AND P5, PT, R4, 0x8, PT ;  /* 0x000000080400780c */ /* 0x000fc80003fa4270 */
[----:B------:R-:W-:-:S13]  /*a3b0*/  ISETP.GT.AND P5, PT, R3, 0x48, P5 ;  /* 0x000000480300780c */ /* 0x000fda0002fa4270 */
[----:B------:R0:W-:Y:S01]  /*a3c0*/  @P5 STG.E.U16 desc[UR12][R8.64+0x10], R30 ;  /* 0x0000101e08005986 */ /* 0x0001e2000c10150c */
        /* <DEDUP_REMOVED lines=10> */
[----:B0-----:R-:W-:Y:S02]  /*a470*/  @P5 IMAD.MOV.U32 R8, RZ, RZ, R10 ;  /* 0x000000ffff085224 */ /* 0x001fe400078e000a */
[----:B------:R-:W-:-:S05]  /*a480*/  @P5 IMAD.MOV.U32 R9, RZ, RZ, R11 ;  /* 0x000000ffff095224 */ /* 0x000fca00078e000b */
[----:B------:R0:W-:Y:S01]  /*a490*/  @P5 STG.E.U16 desc[UR12][R8.64+0x20], R34 ;  /* 0x0000202208005986 */ /* 0x0001e2000c10150c */
[----:B------:R-:W-:Y:S02]  /*a4a0*/  ISETP.GT.AND P5, PT, R3, 0x48, P6 ;  /* 0x000000480300780c */ /* 0x000fe400037a4270 */
[----:B------:R-:W-:-:S11]  /*a4b0*/  ISETP.GT.AND P6, PT, R4, 0x18, PT ;  /* 0x000000180400780c */ /* 0x000fd60003fc4270 */
[----:B0-----:R-:W-:Y:S02]  /*a4c0*/  @P5 IMAD.MOV.U32 R8, RZ, RZ, R10 ;  /* 0x000000ffff085224 */ /* 0x001fe400078e000a */
[----:B------:R-:W-:-:S05]  /*a4d0*/  @P5 IMAD.MOV.U32 R9, RZ, RZ, R11 ;  /* 0x000000ffff095224 */ /* 0x000fca00078e000b */
[----:B------:R0:W-:Y:S01]  /*a4e0*/  @P5 STG.E.U16 desc[UR12][R8.64+0x22], R35 ;  /* 0x0000222308005986 */ /* 0x0001e2000c10150c */
        /* <DEDUP_REMOVED lines=144> */
[----:B------:R-:W-:Y:S01]  /*adf0*/  @P5 STG.E.U16 desc[UR12][R8.64+0xc0], R74 ;  /* 0x0000c04a08005986 */ /* 0x000fe2000c10150c */
[----:B------:R-:W-:Y:S02]  /*ae00*/  ISETP.GT.AND P5, PT, R3, 0x48, P6 ;  /* 0x000000480300780c */ /* 0x000fe400037a4270 */
[----:B------:R-:W-:-:S11]  /*ae10*/  ISETP.GT.AND P6, PT, R4, 0x68, PT ;  /* 0x000000680400780c */ /* 0x000fd60003fc4270 */
[----:B------:R-:W-:Y:S02]  /*ae20*/  @P5 IMAD.MOV.U32 R4, RZ, RZ, R10 ;  /* 0x000000ffff045224 */ /* 0x000fe400078e000a */
[----:B------:R-:W-:-:S05]  /*ae30*/  @P5 IMAD.MOV.U32 R5, RZ, RZ, R11 ;  /* 0x000000ffff055224 */ /* 0x000fca00078e000b */
[----:B------:R0:W-:Y:S01]  /*ae40*/  @P5 STG.E.U16 desc[UR12][R4.64+0xc2], R75 ;  /* 0x0000c24b04005986 */ /* 0x0001e2000c10150c */
[----:B------:R-:W-:-:S13]  /*ae50*/  ISETP.GT.AND P5, PT, R3, 0x40, P6 ;  /* 0x000000400300780c */ /* 0x000fda00037a4270 */
[----:B------:R-:W-:Y:S01]  /*ae60*/  @P5 STG.E.U16 desc[UR12][R6.64+0xd0], R76 ;  /* 0x0000d04c06005986 */ /* 0x000fe2000c10150c */
[C---:B------:R-:W-:Y:S02]  /*ae70*/  ISETP.GT.AND P5, PT, R3.reuse, 0x40, P3 ;  /* 0x000000400300780c */ /* 0x040fe40001fa4270 */
[----:B------:R-:W-:-:S11]  /*ae80*/  ISETP.GT.AND P3, PT, R3, 0x48, P3 ;  /* 0x000000480300780c */ /* 0x000fd60001f64270 */
[----:B------:R-:W-:Y:S01]  /*ae90*/  @P5 STG.E.U16 desc[UR12][R6.64+0xd2], R77 ;  /* 0x0000d24d06005986 */ /* 0x000fe2000c10150c */
[C---:B------:R-:W-:Y:S02]  /*aea0*/  ISETP.GT.AND P5, PT, R3.reuse, 0x48, P6 ;  /* 0x000000480300780c */ /* 0x040fe400037a4270 */
[C---:B------:R-:W-:Y:S02]  /*aeb0*/  ISETP.GT.AND P6, PT, R3.reuse, 0x40, P0 ;  /* 0x000000400300780c */ /* 0x040fe400007c4270 */
[----:B------:R-:W-:-:S09]  /*aec0*/  ISETP.GT.AND P0, PT, R3, 0x48, P0 ;  /* 0x000000480300780c */ /* 0x000fd20000704270 */
[--C-:B0-----:R-:W-:Y:S02]  /*aed0*/  @P5 IMAD.MOV.U32 R4, RZ, RZ, R10.reuse ;  /* 0x000000ffff045224 */ /* 0x101fe400078e000a */
[----:B------:R-:W-:Y:S02]  /*aee0*/  @P5 IMAD.MOV.U32 R5, RZ, RZ, R11 ;  /* 0x000000ffff055224 */ /* 0x000fe400078e000b */
[----:B------:R-:W-:-:S03]  /*aef0*/  @P0 IMAD.MOV.U32 R2, RZ, RZ, R10 ;  /* 0x000000ffff020224 */ /* 0x000fc600078e000a */
[----:B------:R0:W-:Y:S01]  /*af00*/  @P5 STG.E.U16 desc[UR12][R4.64+0xd0], R78 ;  /* 0x0000d04e04005986 */ /* 0x0001e2000c10150c */
[C---:B------:R-:W-:Y:S02]  /*af10*/  ISETP.GT.AND P5, PT, R3.reuse, 0x40, P4 ;  /* 0x000000400300780c */ /* 0x040fe400027a4270 */
[----:B------:R-:W-:Y:S01]  /*af20*/  ISETP.GT.AND P4, PT, R3, 0x48, P4 ;  /* 0x000000480300780c */ /* 0x000fe20002784270 */
[----:B0-----:R-:W-:Y:S02]  /*af30*/  @P3 IMAD.MOV.U32 R4, RZ, RZ, R10 ;  /* 0x000000ffff043224 */ /* 0x001fe400078e000a */
[----:B------:R-:W-:-:S05]  /*af40*/  @P3 IMAD.MOV.U32 R5, RZ, RZ, R11 ;  /* 0x000000ffff053224 */ /* 0x000fca00078e000b */
[----:B------:R-:W-:Y:S01]  /*af50*/  @P3 STG.E.U16 desc[UR12][R4.64+0xd2], R79 ;  /* 0x0000d24f04003986 */ /* 0x000fe2000c10150c */
[C---:B------:R-:W-:Y:S02]  /*af60*/  ISETP.GT.AND P3, PT, R3.reuse, 0x40, P1 ;  /* 0x000000400300780c */ /* 0x040fe40000f64270 */
[C---:B------:R-:W-:Y:S01]  /*af70*/  ISETP.GT.AND P1, PT, R3.reuse, 0x48, P1 ;  /* 0x000000480300780c */ /* 0x040fe20000f24270 */
[----:B------:R-:W-:Y:S01]  /*af80*/  @P6 STG.E.U16 desc[UR12][R6.64+0xe0], R80 ;  /* 0x0000e05006006986 */ /* 0x000fe2000c10150c */
[C---:B------:R-:W-:Y:S02]  /*af90*/  ISETP.GT.AND P6, PT, R3.reuse, 0x40, P2 ;  /* 0x000000400300780c */ /* 0x040fe400017c4270 */
[----:B------:R-:W-:Y:S01]  /*afa0*/  ISETP.GT.AND P2, PT, R3, 0x48, P2 ;  /* 0x000000480300780c */ /* 0x000fe20001744270 */
[----:B------:R-:W-:Y:S01]  /*afb0*/  @P0 IMAD.MOV.U32 R3, RZ, RZ, R11 ;  /* 0x000000ffff030224 */ /* 0x000fe200078e000b */
[----:B------:R-:W-:Y:S04]  /*afc0*/  @P5 STG.E.U16 desc[UR12][R6.64+0xe2], R81 ;  /* 0x0000e25106005986 */ /* 0x000fe8000c10150c */
[----:B------:R0:W-:Y:S02]  /*afd0*/  @P0 STG.E.U16 desc[UR12][R2.64+0xe0], R82 ;  /* 0x0000e05202000986 */ /* 0x0001e4000c10150c */
[----:B0-----:R-:W-:-:S02]  /*afe0*/  @P4 IMAD.MOV.U32 R2, RZ, RZ, R10 ;  /* 0x000000ffff024224 */ /* 0x001fc400078e000a */
[----:B------:R-:W-:-:S05]  /*aff0*/  @P4 IMAD.MOV.U32 R3, RZ, RZ, R11 ;  /* 0x000000ffff034224 */ /* 0x000fca00078e000b */
[----:B------:R0:W-:Y:S04]  /*b000*/  @P4 STG.E.U16 desc[UR12][R2.64+0xe2], R83 ;  /* 0x0000e25302004986 */ /* 0x0001e8000c10150c */
[----:B------:R1:W-:Y:S04]  /*b010*/  @P6 STG.E.U16 desc[UR12][R6.64+0xf0], R84 ;  /* 0x0000f05406006986 */ /* 0x0003e8000c10150c */
[----:B------:R1:W-:Y:S01]  /*b020*/  @P3 STG.E.U16 desc[UR12][R6.64+0xf2], R85 ;  /* 0x0000f25506003986 */ /* 0x0003e2000c10150c */
[----:B0-----:R-:W-:Y:S02]  /*b030*/  @P2 IMAD.MOV.U32 R2, RZ, RZ, R10 ;  /* 0x000000ffff022224 */ /* 0x001fe400078e000a */
[----:B------:R-:W-:-:S05]  /*b040*/  @P2 IMAD.MOV.U32 R3, RZ, RZ, R11 ;  /* 0x000000ffff032224 */ /* 0x000fca00078e000b */
[----:B------:R1:W-:Y:S01]  /*b050*/  @P2 STG.E.U16 desc[UR12][R2.64+0xf0], R86 ;  /* 0x0000f05602002986 */ /* 0x0003e2000c10150c */
[----:B------:R-:W-:Y:S05]  /*b060*/  @!P1 EXIT ;  /* 0x000000000000994d */ /* 0x000fea0003800000 */
[----:B------:R-:W-:-:S05]  /*b070*/  F2FP.BF16.F32.PACK_AB R0, RZ, R0 ;  /* 0x00000000ff00723e */ /* 0x000fca00000010ff */
[----:B------:R-:W-:Y:S01]  /*b080*/  STG.E.U16 desc[UR12][R10.64+0xf2], R0 ;  /* 0x0000f2000a007986 */ /* 0x000fe2000c10150c */
[----:B------:R-:W-:Y:S05]  /*b090*/  EXIT ;  /* 0x000000000000794d */ /* 0x000fea0003800000 */
.L_x_14:
[----:B------:R-:W-:-:S13]  /*b0a0*/  ISETP.NE.AND P0, PT, R5, RZ, PT ;  /* 0x000000ff0500720c */ /* 0x000fda0003f05270 */
[----:B------:R-:W-:Y:S05]  /*b0b0*/  @P0 EXIT ;  /* 0x000000000000094d */ /* 0x000fea0003800000 */
[----:B------:R-:W-:Y:S01]  /*b0c0*/  ELECT P0, URZ, PT ;  /* 0x00000000003f782f */ /* 0x000fe20003800000 */
[----:B------:R-:W-:-:S12]  /*b0d0*/  BSSY B0, `(.L_x_279) ;  /* 0x0000095000007945 */ /* 0x000fd80003800000 */
[----:B------:R-:W-:Y:S05]  /*b0e0*/  @!P0 BRA `(.L_x_280) ;  /* 0x00000008004c8947 */ /* 0x000fea0003800000 */
[----:B------:R-:W-:-:S13]  /*b0f0*/  ISETP.GE.AND P0, PT, R9, 0x1, PT ;  /* 0x000000010900780c */ /* 0x000fda0003f06270 */
[----:B------:R-:W-:Y:S05]  /*b100*/  @!P0 BRA `(.L_x_280) ;  /* 0x0000000800448947 */ /* 0x000fea0003800000 */
[----:B---3-5:R-:W2:Y:S01]  /*b110*/  S2R R2, SR_CgaCtaId ;  /* 0x0000000000027919 */ /* 0x028ea20000008800 */
[----:B------:R-:W0:Y:S01]  /*b120*/  LDC.64 R4, c[0x0][0x4f8] ;  /* 0x00013e00ff047b82 */ /* 0x000e220000000a00 */
[----:B------:R-:W-:Y:S01]  /*b130*/  ULDC.64 UR4, c[0x0][0x4c0] ;  /* 0x0001300000047ab9 */ /* 0x000fe20000000a00 */
[----:B------:R-:W-:Y:S01]  /*b140*/  LOP3.LUT P0, RZ, R13, 0x1f, RZ, 0xc0, !PT ;  /* 0x0000001f0dff7812 */ /* 0x000fe2000780c0ff */
[----:B------:R-:W-:Y:S01]  /*b150*/  IMAD.SHL.U32 R15, R15, 0x80, RZ ;  /* 0x000000800f0f7824 */ /* 0x000fe200078e00ff */
[----:B------:R-:W-:Y:S01]  /*b160*/  ISETP.NE.AND P2, PT, R18, RZ, PT ;  /* 0x000000ff1200720c */ /* 0x000fe20003f45270 */
[----:B------:R-:W-:Y:S01]  /*b170*/  IMAD.SHL.U32 R16, R16, 0x80, RZ ;  /* 0x0000008010107824 */ /* 0x000fe200078e00ff */
[----:B------:R-:W-:Y:S01]  /*b180*/  ISETP.NE.OR P0, PT, R18, RZ, !P0 ;  /* 0x000000ff1200720c */ /* 0x000fe20004705670 */
[----:B------:R-:W-:Y:S01]  /*b190*/  IMAD.MOV.U32 R6, RZ, RZ, R10 ;  /* 0x000000ffff067224 */ /* 0x000fe200078e000a */
[----:B------:R-:W1:Y:S01]  /*b1a0*/  LDC R7, c[0x0][0x500] ;  /* 0x00014000ff077b82 */ /* 0x000e620000000800 */
[----:B------:R-:W-:Y:S01]  /*b1b0*/  LOP3.LUT R11, R3, 0x2, RZ, 0xfc, !PT ;  /* 0x00000002030b7812 */ /* 0x000fe200078efcff */
[----:B------:R-:W-:-:S02]  /*b1c0*/  IMAD.MOV.U32 R13, RZ, RZ, RZ ;  /* 0x000000ffff0d7224 */ /* 0x000fc400078e00ff */
[----:B------:R-:W-:Y:S02]  /*b1d0*/  VIADD R9, R15, 0x40 ;  /* 0x000000400f097836 */ /* 0x000fe40000000000 */
[----:B------:R-:W-:Y:S02]  /*b1e0*/  VIADD R17, R16, 0x40 ;  /* 0x0000004010117836 */ /* 0x000fe40000000000 */
[----:B0-----:R-:W-:Y:S01]  /*b1f0*/  IMAD R21, R21, UR4, R4 ;  /* 0x0000000415157c24 */ /* 0x001fe2000f8e0204 */
[----:B------:R-:W-:Y:S01]  /*b200*/  ULDC UR4, c[0x0][0x4c8] ;  /* 0x0001320000047ab9 */ /* 0x000fe20000000800 */
[----:B------:R-:W-:Y:S02]  /*b210*/  IMAD R162, R162, UR5, R5 ;  /* 0x00000005a2a27c24 */ /* 0x000fe4000f8e0205 */
[----:B------:R-:W-:Y:S02]  /*b220*/  IMAD.MOV.U32 R4, RZ, RZ, 0x1 ;  /* 0x00000001ff047424 */ /* 0x000fe400078e00ff */
[----:B------:R-:W-:-:S02]  /*b230*/  IMAD.MOV.U32 R5, RZ, RZ, RZ ;  /* 0x000000ffff057224 */ /* 0x000fc400078e00ff */
[----:B--2---:R-:W-:Y:S02]  /*b240*/  IMAD.SHL.U32 R0, R2, 0x400, RZ ;  /* 0x0000040002007824 */ /* 0x004fe400078e00ff */
[----:B-1----:R-:W-:Y:S02]  /*b250*/  IMAD R14, R14, UR4, R7 ;  /* 0x000000040e0e7c24 */ /* 0x002fe4000f8e0207 */
[----:B------:R-:W-:Y:S01]  /*b260*/  IMAD.SHL.U32 R2, R2, 0x10, RZ ;  /* 0x0000001002027824 */ /* 0x000fe200078e00ff */
[----:B------:R-:W-:-:S07]  /*b270*/  LOP3.LUT R0, R0, 0x400, RZ, 0xc0, !PT ;  /* 0x0000040000007812 */ /* 0x000fce00078ec0ff */
.L_x_284:
[----:B------:R-:W0:Y:S01]  /*b280*/  S2R R8, SR_CgaCtaId ;  /* 0x0000000000087919 */ /* 0x000e220000008800 */
[----:B------:R-:W-:-:S04]  /*b290*/  MOV R7, 0x400 ;  /* 0x0000040000077802 */ /* 0x000fc80000000f00 */
[----:B0-----:R-:W-:Y:S02]  /*b2a0*/  LEA R12, R8, R7, 0x18 ;  /* 0x00000007080c7211 */ /* 0x001fe400078ec0ff */
[----:B------:R-:W-:-:S03]  /*b2b0*/  SHF.L.U32 R7, R4, 0x1f, RZ ;  /* 0x0000001f04077819 */ /* 0x000fc600000006ff */
[----:B------:R-:W-:-:S07]  /*b2c0*/  IMAD R8, R5, 0x8, R12 ;  /* 0x0000000805087824 */ /* 0x000fce00078e020c */
.L_x_281:
[----:B0-----:R0:W1:Y:S02]  /*b2d0*/  SYNCS.PHASECHK.TRANS64.TRYWAIT P1, [R8+URZ+0x38070], R7 ;  /* 0x03807007080075a7 */ /* 0x001064000802017f */
[----:B-1----:R-:W-:Y:S05]  /*b2e0*/  @!P1 NANOSLEEP.SYNCS 0x989680 ;  /* 0x009896800000995d */ /* 0x002fea0003900000 */
[----:B------:R-:W1:Y:S02]  /*b2f0*/  @!P1 SYNCS.PHASECHK.TRANS64 P1, [R8+URZ+0x38070], R7 ;  /* 0x03807007080095a7 */ /* 0x000e64000802007f */
[----:B-1----:R-:W-:Y:S05]  /*b300*/  @!P1 BRA `(.L_x_281) ;  /* 0xfffffffc00f09947 */ /* 0x002fea000383ffff */
[----:B0-----:R-:W0:Y:S02]  /*b310*/  @!P2 LDC R7, c[0x0][0x580] ;  /* 0x00016000ff07ab82 */ /* 0x001e240000000800 */
[----:B0-----:R0:W-:Y:S02]  /*b320*/  @!P2 SYNCS.ARRIVE.TRANS64 RZ, [R8+URZ+0x38000], R7 ;  /* 0x0380000708ffa9a7 */ /* 0x0011e4000800003f */
[----:B0-----:R-:W-:-:S04]  /*b330*/  PRMT R7, R11, 0x9910, RZ ;  /* 0x000099100b077816 */ /* 0x001fc800000000ff */
[----:B------:R-:W-:-:S13]  /*b340*/  ISETP.NE.AND P1, PT, R7, 0x2, PT ;  /* 0x000000020700780c */ /* 0x000fda0003f25270 */
[----:B------:R-:W-:Y:S05]  /*b350*/  @P1 BRA `(.L_x_282) ;  /* 0x0000000000041947 */ /* 0x000fea0003800000 */
[----:B------:R-:W-:Y:S01]  /*b360*/  BPT.TRAP 0x1 ;  /* 0x000000040000795c */ /* 0x000fe20000300000 */
.L_x_282:
[----:B------:R-:W-:Y:S05]  /*b370*/  @P0 BRA `(.L_x_283) ;  /* 0x0000000000040947 */ /* 0x000fea0003800000 */
[----:B------:R-:W-:Y:S01]  /*b380*/  BPT.TRAP 0x1 ;  /* 0x000000040000795c */ /* 0x000fe20000300000 */
.L_x_283:
[----:B------:R-:W-:Y:S01]  /*b390*/  R2UR UR27, R13 ;  /* 0x000000000d1b72ca */ /* 0x000fe200000e0000 */
[----:B------:R-:W-:Y:S01]  /*b3a0*/  ULDC UR8, c[0x0][0x490] ;  /* 0x0001240000087ab9 */ /* 0x000fe20000000800 */
[----:B------:R-:W-:Y:S01]  /*b3b0*/  R2UR UR11, R2 ;  /* 0x00000000020b72ca */ /* 0x000fe200000e0000 */
[----:B------:R-:W-:Y:S01]  /*b3c0*/  UISETP.NE.AND UP0, UPT, UR8, 0x1, UPT ;  /* 0x000000010800788c */ /* 0x000fe2000bf05270 */
[----:B------:R-:W-:Y:S01]  /*b3d0*/  IMAD R7, R5, 0x1000, R0 ;  /* 0x0000100005077824 */ /* 0x000fe200078e0200 */
[----:B------:R-:W-:Y:S01]  /*b3e0*/  ULDC UR6, c[0x0][0x49c] ;  /* 0x0001270000067ab9 */ /* 0x000fe20000000800 */
[----:B------:R-:W-:Y:S01]  /*b3f0*/  ULDC UR21, c[0x0][0x4a8] ;  /* 0x00012a0000157ab9 */ /* 0x000fe20000000800 */
[----:B------:R-:W-:Y:S01]  /*b400*/  UISETP.NE.AND UP1, UPT, UR6, 0x1, UPT ;  /* 0x000000010600788c */ /* 0x000fe2000bf25270 */
[----:B------:R-:W-:Y:S01]  /*b410*/  IMAD R7, R7, 0x2, R12 ;  /* 0x0000000207077824 */ /* 0x000fe200078e020c */
[----:B------:R-:W-:Y:S01]  /*b420*/  R2UR UR24, R5 ;  /* 0x00000000051872ca */ /* 0x000fe200000e0000 */
[----:B------:R-:W-:Y:S01]  /*b430*/  ULDC.64 UR34, c[0x0][0x198] ;  /* 0x0000660000227ab9 */ /* 0x000fe20000000a00 */
[----:B------:R-:W-:Y:S01]  /*b440*/  R2UR UR25, R8 ;  /* 0x00000000081972ca */ /* 0x000fe200000e0000 */
[----:B------:R-:W-:Y:S01]  /*b450*/  UIADD3 UR38, UP2, UR34, 0x1f0, URZ ;  /* 0x000001f022267890 */ /* 0x000fe2000ff5e03f */
[----:B------:R-:W-:Y:S01]  /*b460*/  R2UR UR22, R7 ;  /* 0x00000000071672ca */ /* 0x000fe200000e0000 */
[----:B------:R-:W-:Y:S01]  /*b470*/  USHF.L.U32 UR27, UR27, 0x5, URZ ;  /* 0x000000051b1b7899 */ /* 0x000fe2000800063f */
[----:B------:R-:W-:Y:S01]  /*b480*/  IMAD.U32 R7, R162, 0x20, R21 ;  /* 0x00000020a2077824 */ /* 0x000fe200078e0015 */
[----:B------:R-:W-:Y:S01]  /*b490*/  @UP0 ULDC UR4, c[0x0][0x494] ;  /* 0x0001250000040ab9 */ /* 0x000fe20000000800 */
[----:B------:R-:W-:Y:S01]  /*b4a0*/  @UP0 ULDC UR12, c[0x0][0x494] ;  /* 0x00012500000c0ab9 */ /* 0x000fe20000000800 */
[----:B------:R-:W-:Y:S01]  /*b4b0*/  ULOP3.LUT UR11, UR27, 0x10, UR11, 0xf8, !UPT ;  /* 0x000000101b0b7892 */ /* 0x000fe2000f8ef80b */
[----:B------:R-:W-:Y:S01]  /*b4c0*/  IMAD.U32 R7, R14, 0x400, R7 ;  /* 0x000004000e077824 */ /* 0x000fe200078e0007 */
[----:B------:R-:W-:Y:S01]  /*b4d0*/  @UP0 ULDC UR7, c[0x0][0x498] ;  /* 0x0001260000070ab9 */ /* 0x000fe20000000800 */
[----:B------:R-:W-:Y:S01]  /*b4e0*/  @UP0 ULDC UR9, c[0x0][0x498] ;  /* 0x0001260000090ab9 */ /* 0x000fe20000000800 */
[----:B------:R-:W-:Y:S01]  /*b4f0*/  UIMAD.WIDE.U32 UR4, UR11, UR4, URZ ;  /* 0x000000040b0472a5 */ /* 0x000fe2000f8e003f */
[----:B------:R-:W-:Y:S01]  /*b500*/  R2UR UR26, R15 ;  /* 0x000000000f1a72ca */ /* 0x000fe200000e0000 */
[----:B------:R-:W-:Y:S01]  /*b510*/  UIMAD.WIDE.U32 UR12, UR11, UR12, URZ ;  /* 0x0000000c0b0c72a5 */ /* 0x000fe2000f8e003f */
[----:B------:R-:W-:Y:S01]  /*b520*/  R2UR UR40, R7 ;  /* 0x00000000072872ca */ /* 0x000fe200000e0000 */
[----:B------:R-:W-:Y:S01]  /*b530*/  UMOV UR10, UR11 ;  /* 0x0000000b000a7c82 */ /* 0x000fe20008000000 */
[----:B------:R-:W-:Y:S01]  /*b540*/  @UP0 USHF.R.U32.HI UR10, URZ, UR7, UR5 ;  /* 0x000000073f0a0299 */ /* 0x000fe20008011605 */
[----:B------:R-:W-:Y:S01]  /*b550*/  IMAD.MOV.U32 R7, RZ, RZ, 0x3 ;  /* 0x00000003ff077424 */ /* 0x000fe200078e00ff */
[----:B------:R-:W-:Y:S01]  /*b560*/  UMOV UR17, UR11 ;  /* 0x0000000b00117c82 */ /* 0x000fe20008000000 */
[----:B------:R-:W-:Y:S01]  /*b570*/  @UP1 ULDC.64 UR14, c[0x0][0x4a0] ;  /* 0x00012800000e1ab9 */ /* 0x000fe20000000a00 */
[----:B------:R-:W-:Y:S01]  /*b580*/  @UP0 USHF.R.U32.HI UR17, URZ, UR9, UR13 ;  /* 0x000000093f110299 */ /* 0x000fe2000801160d */
[C---:B------:R-:W-:Y:S01]  /*b590*/  ISETP.GT.AND P3, PT, R6.reuse, 0x1, PT ;  /* 0x000000010600780c */ /* 0x040fe20003f64270 */
[----:B------:R-:W-:Y:S01]  /*b5a0*/  UIMAD.WIDE.U32 UR4, UR10, UR14, URZ ;  /* 0x0000000e0a0472a5 */ /* 0x000fe2000f8e003f */
[----:B------:R-:W-:Y:S01]  /*b5b0*/  VIADD R5, R5, 0x1 ;  /* 0x0000000105057836 */ /* 0x000fe20000000000 */
[----:B------:R-:W-:Y:S01]  /*b5c0*/  @UP1 ULDC.64 UR18, c[0x0][0x4a0] ;  /* 0x0001280000121ab9 */ /* 0x000fe20000000a00 */
[----:B------:R-:W-:Y:S01]  /*b5d0*/  UMOV UR9, UR10 ;  /* 0x0000000a00097c82 */ /* 0x000fe20008000000 */
[----:B------:R-:W-:Y:S01]  /*b5e0*/  UIMAD.WIDE.U32 UR12, UR17, UR18, URZ ;  /* 0x00000012110c72a5 */ /* 0x000fe2000f8e003f */
[----:B------:R-:W-:Y:S01]  /*b5f0*/  VIADD R6, R6, 0xffffffff ;  /* 0xffffffff06067836 */ /* 0x000fe20000000000 */
[----:B------:R-:W-:Y:S01]  /*b600*/  UISETP.NE.AND UP0, UPT, UR21, 0x1, UPT ;  /* 0x000000011500788c */ /* 0x000fe2000bf05270 */
[----:B------:R-:W-:Y:S01]  /*b610*/  R2UR UR4, R12 ;  /* 0x000000000c0472ca */ /* 0x000fe200000e0000 */
[----:B------:R-:W-:Y:S01]  /*b620*/  @UP1 USHF.R.U32.HI UR9, URZ, UR15, UR5 ;  /* 0x0000000f3f091299 */ /* 0x000fe20008011605 */
[----:B------:R-:W-:Y:S01]  /*b630*/  ISETP.NE.AND P1, PT, R5, 0xe, PT ;  /* 0x0000000e0500780c */ /* 0x000fe20003f25270 */
[----:B------:R-:W-:Y:S01]  /*b640*/  UIADD3 UR20, -UR17, URZ, URZ ;  /* 0x0000003f11147290 */ /* 0x000fe2000fffe13f */
[----:B------:R-:W-:Y:S01]  /*b650*/  VIADD R13, R13, 0x1 ;  /* 0x000000010d0d7836 */ /* 0x000fe20000000000 */
[----:B------:R-:W-:Y:S01]  /*b660*/  UMOV UR15, UR17 ;  /* 0x00000011000f7c82 */ /* 0x000fe20008000000 */
[----:B------:R-:W-:Y:S01]  /*b670*/  @UP1 USHF.R.U32.HI UR15, URZ, UR19, UR13 ;  /* 0x000000133f0f1299 */ /* 0x000fe2000801160d */
[----:B------:R-:W-:Y:S01]  /*b680*/  SEL R5, R5, RZ, P1 ;  /* 0x000000ff05057207 */ /* 0x000fe20000800000 */
[----:B------:R-:W-:-:S02]  /*b690*/  UIADD3 UR19, -UR10, URZ, URZ ;  /* 0x0000003f0a137290 */ /* 0x000fc4000fffe13f */
[----:B------:R-:W-:Y:S02]  /*b6a0*/  UIADD3 UR28, UP1, UR34, 0xf0, URZ ;  /* 0x000000f0221c7890 */ /* 0x000fe4000ff3e03f */
[----:B------:R-:W-:Y:S02]  /*b6b0*/  UIMAD UR19, UR8, UR19, UR11 ;  /* 0x00000013081372a4 */ /* 0x000fe4000f8e020b */
[----:B------:R-:W-:Y:S01]  /*b6c0*/  UIMAD UR11, UR8, UR20, UR11 ;  /* 0x00000014080b72a4 */ /* 0x000fe2000f8e020b */
[----:B------:R-:W-:Y:S01]  /*b6d0*/  ULDC UR14, c[0x0][0x4cc] ;  /* 0x00013300000e7ab9 */ /* 0x000fe20000000800 */
[----:B------:R-:W-:Y:S01]  /*b6e0*/  ULDC UR18, c[0x0][0x4ec] ;  /* 0x00013b0000127ab9 */ /* 0x000fe20000000800 */
[----:B------:R-:W-:Y:S01]  /*b6f0*/  @UP0 ULDC UR34, c[0x0][0x4ac] ;  /* 0x00012b0000220ab9 */ /* 0x000fe20000000800 */
[----:B------:R-:W-:Y:S02]  /*b700*/  UIADD3.X UR29, URZ, UR35, URZ, UP1, !UPT ;  /* 0x000000233f1d7290 */ /* 0x000fe40008ffe43f */
[----:B------:R-:W-:Y:S01]  /*b710*/  UIADD3.X UR39, URZ, UR35, URZ, UP2, !UPT ;  /* 0x000000233f277290 */ /* 0x000fe200097fe43f */
[----:B------:R-:W-:Y:S01]  /*b720*/  @UP0 ULDC UR36, c[0x0][0x4ac] ;  /* 0x00012b0000240ab9 */ /* 0x000fe20000000800 */
[----:B------:R-:W-:-:S02]  /*b730*/  UIMAD UR19, UR19, UR14, UR18 ;  /* 0x0000000e131372a4 */ /* 0x000fc4000f8e0212 */
[----:B------:R-:W-:Y:S02]  /*b740*/  UIMAD UR11, UR11, UR14, UR18 ;  /* 0x0000000e0b0b72a4 */ /* 0x000fe4000f8e0212 */
[----:B------:R-:W-:Y:S02]  /*b750*/  UIMAD.WIDE.U32 UR34, UR15, UR34, URZ ;  /* 0x000000220f2272a5 */ /* 0x000fe4000f8e003f */
[----:B------:R-:W-:Y:S02]  /*b760*/  UIADD3 UR20, -UR9, URZ, URZ ;  /* 0x0000003f09147290 */ /* 0x000fe4000fffe13f */
[----:B------:R-:W-:Y:S02]  /*b770*/  UIADD3 UR18, -UR15, URZ, URZ ;  /* 0x0000003f0f127290 */ /* 0x000fe4000fffe13f */
[----:B------:R-:W-:Y:S01]  /*b780*/  UIMAD.WIDE.U32 UR36, UR9, UR36, URZ ;  /* 0x00000024092472a5 */ /* 0x000fe2000f8e003f */
[----:B------:R-:W-:Y:S01]  /*b790*/  R2UR UR34, R7 ;  /* 0x00000000072272ca */ /* 0x000fe200000e0000 */
[----:B------:R-:W-:Y:S01]  /*b7a0*/  @UP0 ULDC UR23, c[0x0][0x4b0] ;  /* 0x00012c0000170ab9 */ /* 0x000fe20000000800 */
[----:B------:R-:W-:Y:S01]  /*b7b0*/  UIADD3 UR16, UR22, 0x1c000, URZ ;  /* 0x0001c00016107890 */ /* 0x000fe2000fffe03f */
[----:B------:R-:W-:Y:S01]  /*b7c0*/  SEL R7, RZ, 0x1, P1 ;  /* 0x00000001ff077807 */ /* 0x000fe20000800000 */
[----:B------:R-:W-:-:S02]  /*b7d0*/  UIADD3 UR8, UR22, 0x1d000, URZ ;  /* 0x0001d00016087890 */ /* 0x000fc4000fffe03f */
[----:B------:R-:W-:Y:S01]  /*b7e0*/  UIMAD UR20, UR6, UR20, UR10 ;  /* 0x00000014061472a4 */ /* 0x000fe2000f8e020a */
[----:B------:R-:W-:Y:S01]  /*b7f0*/  LOP3.LUT R4, R4, R7, RZ, 0x3c, !PT ;  /* 0x0000000704047212 */ /* 0x000fe200078e3cff */
[----:B------:R-:W-:Y:S01]  /*b800*/  UMOV UR22, UR9 ;  /* 0x0000000900167c82 */ /* 0x000fe20008000000 */
[----:B------:R-:W-:Y:S01]  /*b810*/  UIMAD UR17, UR6, UR18, UR17 ;  /* 0x00000012061172a4 */ /* 0x000fe2000f8e0211 */
[----:B------:R-:W-:Y:S01]  /*b820*/  R2UR UR6, R9 ;  /* 0x00000000090672ca */ /* 0x000fe200000e0000 */
[----:B------:R-:W-:Y:S01]  /*b830*/  ULEA UR24, UR24, UR4, 0xd ;  /* 0x0000000418187291 */ /* 0x000fe2000f8e683f */
[----:B------:R-:W-:Y:S01]  /*b840*/  R2UR UR18, R16 ;  /* 0x00000000101272ca */ /* 0x000fe200000e0000 */
[----:B------:R-:W-:Y:S01]  /*b850*/  @UP0 USHF.R.U32.HI UR22, URZ, UR23, UR37 ;  /* 0x000000173f160299 */ /* 0x000fe20008011625 */
[----:B------:R-:W-:Y:S01]  /*b860*/  @UP0 ULDC UR41, c[0x0][0x4b0] ;  /* 0x00012c0000290ab9 */ /* 0x000fe20000000800 */
[----:B------:R-:W-:Y:S01]  /*b870*/  UMOV UR14, UR15 ;  /* 0x0000000f000e7c82 */ /* 0x000fe20008000000 */
[----:B------:R-:W-:-:S02]  /*b880*/  UIADD3 UR25, UR25, 0x38000, URZ ;  /* 0x0003800019197890 */ /* 0x000fc4000fffe03f */
[----:B------:R-:W-:Y:S02]  /*b890*/  @UP0 USHF.R.U32.HI UR14, URZ, UR41, UR35 ;  /* 0x000000293f0e0299 */ /* 0x000fe40008011623 */
[----:B------:R-:W-:Y:S02]  /*b8a0*/  UIADD3 UR4, UR24, 0x1000, URZ ;  /* 0x0000100018047890 */ /* 0x000fe4000fffe03f */
[----:B------:R-:W-:Y:S02]  /*b8b0*/  UIADD3 UR10, -UR22, URZ, URZ ;  /* 0x0000003f160a7290 */ /* 0x000fe4000fffe13f */
[----:B------:R-:W-:Y:S01]  /*b8c0*/  UIADD3 UR23, -UR14, URZ, URZ ;  /* 0x0000003f0e177290 */ /* 0x000fe2000fffe13f */
[----:B------:R-:W-:Y:S01]  /*b8d0*/  UMOV UR30, 0x0 ;  /* 0x00000000001e7882 */ /* 0x000fe20000000000 */
[----:B------:R-:W-:Y:S01]  /*b8e0*/  UMOV UR31, 0x10000000 ;  /* 0x10000000001f7882 */ /* 0x000fe20000000000 */
[----:B------:R-:W-:Y:S02]  /*b8f0*/  UIMAD UR9, UR21, UR10, UR9 ;  /* 0x0000000a150972a4 */ /* 0x000fe4000f8e0209 */
[----:B------:R-:W-:Y:S01]  /*b900*/  R2UR UR10, R17 ;  /* 0x00000000110a72ca */ /* 0x000fe200000e0000 */
[----:B------:R-:W-:Y:S01]  /*b910*/  UMOV UR5, UR25 ;  /* 0x0000001900057c82 */ /* 0x000fe20008000000 */
[----:B------:R-:W-:Y:S01]  /*b920*/  UMOV UR7, UR27 ;  /* 0x0000001b00077c82 */ /* 0x000fe20008000000 */
[----:B------:R-:W-:Y:S01]  /*b930*/  UIMAD UR15, UR21, UR23, UR15 ;  /* 0x00000017150f72a4 */ /* 0x000fe2000f8e020f */
[----:B------:R-:W-:Y:S01]  /*b940*/  UTMALDG.2D [UR24], [UR28], desc[UR30] ;  /* 0x00001e181c0075b4 */ /* 0x000fe20008009000 */
[----:B------:R-:W-:Y:S01]  /*b950*/  ULDC.64 UR32, c[0x0][0x4d0] ;  /* 0x0001340000207ab9 */ /* 0x000fe20000000a00 */
[----:B------:R-:W-:-:S02]  /*b960*/  ULDC.64 UR12, c[0x0][0x4f0] ;  /* 0x00013c00000c7ab9 */ /* 0x000fc40000000a00 */
[----:B------:R-:W-:Y:S02]  /*b970*/  UIMAD UR20, UR20, UR32, UR12 ;  /* 0x00000020141472a4 */ /* 0x000fe4000f8e020c */
[----:B------:R-:W-:Y:S01]  /*b980*/  UIMAD UR21, UR9, UR33, UR13 ;  /* 0x00000021091572a4 */ /* 0x000fe2000f8e020d */
[----:B------:R0:W-:Y:S01]  /*b990*/  UTMALDG.2D [UR4], [UR28], desc[UR30] ;  /* 0x00001e041c0075b4 */ /* 0x0001e20008009000 */
[----:B------:R-:W-:Y:S02]  /*b9a0*/  UIMAD UR12, UR17, UR32, UR12 ;  /* 0x00000020110c72a4 */ /* 0x000fe4000f8e020c */
[----:B------:R-:W-:Y:S01]  /*b9b0*/  UIMAD UR13, UR15, UR33, UR13 ;  /* 0x000000210f0d72a4 */ /* 0x000fe2000f8e020d */
[----:B------:R-:W-:Y:S01]  /*b9c0*/  UMOV UR17, UR25 ;  /* 0x0000001900117c82 */ /* 0x000fe20008000000 */
[----:B------:R-:W-:Y:S01]  /*b9d0*/  UMOV UR9, UR25 ;  /* 0x0000001900097c82 */ /* 0x000fe20008000000 */
[----:B0-----:R-:W-:-:S09]  /*b9e0*/  UPRMT UR4, UR40, 0x5410, UR34 ;  /* 0x0000541028047896 */ /* 0x001fd20008000022 */
[----:B------:R0:W-:Y:S01]  /*b9f0*/  UTMALDG.5D.IM2COL.MULTICAST [UR16], [UR38], UR4 ;  /* 0x00000010260073b4 */ /* 0x0001e20008060804 */
[----:B------:R0:W-:Y:S02]  /*ba00*/  UTMALDG.5D.IM2COL.MULTICAST [UR8], [UR38], UR4 ;  /* 0x00000008260073b4 */ /* 0x0001e40008060804 */
[----:B0-----:R-:W-:Y:S05]  /*ba10*/  @P3 BRA `(.L_x_284) ;  /* 0xfffffff800183947 */ /* 0x001fea000383ffff */
.L_x_280:
[----:B------:R-:W-:Y:S05]  /*ba20*/  BSYNC B0 ;  /* 0x0000000000007941 */ /* 0x000fea0003800000 */
.L_x_279:
[----:B------:R-:W-:Y:S01]  /*ba30*/  ISETP.GE.U32.AND P0, PT, R10, 0xe, PT ;  /* 0x0000000e0a00780c */ /* 0x000fe20003f06070 */
[----:B--2--5:R-:W-:-:S12]  /*ba40*/  IMAD.MOV.U32 R0, RZ, RZ, 0x1 ;  /* 0x00000001ff007424 */ /* 0x024fd800078e00ff */
[----:B------:R-:W-:Y:S05]  /*ba50*/  @!P0 BRA `(.L_x_285) ;  /* 0x00000000001c8947 */ /* 0x000fea0003800000 */
[----:B------:R-:W-:-:S05]  /*ba60*/  SHF.R.U32.HI R4, RZ, 0x1, R10 ;  /* 0x00000001ff047819 */ /* 0x000fca000001160a */
[----:B------:R-:W-:-:S05]  /*ba70*/  IMAD.WIDE.U32 R4, R4, -0x6db6db6d, RZ ;  /* 0x9249249304047825 */ /* 0x000fca00078e00ff */
[----:B------:R-:W-:-:S04]  /*ba80*/  SHF.R.U32.HI R0, RZ, 0x2, R5 ;  /* 0x00000002ff007819 */ /* 0x000fc80000011605 */
[----:B------:R-:W-:-:S04]  /*ba90*/  LOP3.LUT R0, R0, 0x1, RZ, 0xc0, !PT ;  /* 0x0000000100007812 */ /* 0x000fc800078ec0ff */
[----:B------:R-:W-:-:S04]  /*baa0*/  ISETP.NE.U32.AND P0, PT, R0, 0x1, PT ;  /* 0x000000010000780c */ /* 0x000fc80003f05070 */
[----:B------:R-:W-:-:S04]  /*bab0*/  ISETP.NE.U32.AND.EX P0, PT, RZ, RZ, PT, P0 ;  /* 0x000000ffff00720c */ /* 0x000fc80003f05100 */
[----:B------:R-:W-:-:S09]  /*bac0*/  SEL R0, RZ, 0x1, !P0 ;  /* 0x00000001ff007807 */ /* 0x000fd20004000000 */
.L_x_285:
[----:B------:R-:W-:Y:S05]  /*bad0*/  WARPSYNC.ALL ;  /* 0x0000000000007948 */ /* 0x000fea0003800000 */
[----:B------:R-:W-:-:S13]  /*bae0*/  ELECT P0, URZ, PT ;  /* 0x00000000003f782f */ /* 0x000fda0003800000 */
[----:B------:R-:W-:Y:S05]  /*baf0*/  @!P0 EXIT ;  /* 0x000000000000894d */ /* 0x000fea0003800000 */
[----:B------:R-:W-:-:S04]  /*bb00*/  LOP3.LUT R3, R3, 0x2, RZ, 0xfc, !PT ;  /* 0x0000000203037812 */ /* 0x000fc800078efcff */
[----:B------:R-:W-:-:S13]  /*bb10*/  ISETP.NE.AND P0, PT, R3, 0x3, PT ;  /* 0x000000030300780c */ /* 0x000fda0003f05270 */
[----:B------:R-:W-:Y:S05]  /*bb20*/  @!P0 BRA `(.L_x_286) ;  /* 0x0000000000048947 */ /* 0x000fea0003800000 */
[----:B------:R-:W-:Y:S01]  /*bb30*/  BPT.TRAP 0x1 ;  /* 0x000000040000795c */ /* 0x000fe20000300000 */
.L_x_286:
[----:B------:R-:W0:Y:S01]  /*bb40*/  S2R R5, SR_CgaCtaId ;  /* 0x0000000000057919 */ /* 0x000e220000008800 */
[----:B---3--:R-:W-:-:S05]  /*bb50*/  SHF.R.U32.HI R2, RZ, 0x1, R10 ;  /* 0x00000001ff027819 */ /* 0x008fca000001160a */
[----:B------:R-:W-:Y:S01]  /*bb60*/  IMAD.WIDE.U32 R2, R2, -0x6db6db6d, RZ ;  /* 0x9249249302027825 */ /* 0x000fe200078e00ff */
[----:B------:R-:W-:-:S04]  /*bb70*/  MOV R2, 0x400 ;  /* 0x0000040000027802 */ /* 0x000fc80000000f00 */
[----:B------:R-:W-:Y:S02]  /*bb80*/  SHF.R.U32.HI R3, RZ, 0x2, R3 ;  /* 0x00000002ff037819 */ /* 0x000fe40000011603 */
[----:B0-----:R-:W-:-:S03]  /*bb90*/  LEA R5, R5, R2, 0x18 ;  /* 0x0000000205057211 */ /* 0x001fc600078ec0ff */
[----:B------:R-:W-:Y:S02]  /*bba0*/  IMAD R2, R3, -0xe, R10 ;  /* 0xfffffff203027824 */ /* 0x000fe400078e020a */
[----:B------:R-:W-:Y:S01]  /*bbb0*/  VIADD R3, R5, 0x38070 ;  /* 0x0003807005037836 */ /* 0x000fe20000000000 */
[----:B------:R-:W-:-:S03]  /*bbc0*/  SHF.L.U32 R5, R0, 0x1f, RZ ;  /* 0x0000001f00057819 */ /* 0x000fc600000006ff */
[----:B------:R-:W-:-:S07]  /*bbd0*/  IMAD R4, R2, 0x8, R3 ;  /* 0x0000000802047824 */ /* 0x000fce00078e0203 */
.L_x_287:
[----:B0-----:R0:W1:Y:S02]  /*bbe0*/  SYNCS.PHASECHK.TRANS64.TRYWAIT P0, [R4+URZ], R5 ;  /* 0x00000005040075a7 */ /* 0x001064000800017f */
[----:B-1----:R-:W-:Y:S05]  /*bbf0*/  @!P0 NANOSLEEP.SYNCS 0x989680 ;  /* 0x009896800000895d */ /* 0x002fea0003900000 */
[----:B------:R-:W1:Y:S02]  /*bc00*/  @!P0 SYNCS.PHASECHK.TRANS64 P0, [R4+URZ], R5 ;  /* 0x00000005040085a7 */ /* 0x000e64000800007f */
[----:B-1----:R-:W-:Y:S05]  /*bc10*/  @!P0 BRA `(.L_x_287) ;  /* 0xfffffffc00f08947 */ /* 0x002fea000383ffff */
[----:B------:R-:W-:-:S05]  /*bc20*/  VIADD R2, R2, 0x1 ;  /* 0x0000000102027836 */ /* 0x000fca0000000000 */
[----:B------:R-:W-:-:S04]  /*bc30*/  ISETP.NE.AND P0, PT, R2, 0xe, PT ;  /* 0x0000000e0200780c */ /* 0x000fc80003f05270 */
[----:B0-----:R-:W-:Y:S02]  /*bc40*/  SEL R5, RZ, 0x1, P0 ;  /* 0x00000001ff057807 */ /* 0x001fe40000000000 */
[----:B------:R-:W-:Y:S02]  /*bc50*/  SEL R2, R2, RZ, P0 ;  /* 0x000000ff02027207 */ /* 0x000fe40000000000 */
[----:B------:R-:W-:-:S03]  /*bc60*/  LOP3.LUT R7, R0, R5, RZ, 0x3c, !PT ;  /* 0x0000000500077212 */ /* 0x000fc600078e3cff */
[----:B------:R-:W-:Y:S01]  /*bc70*/  IMAD R0, R2, 0x8, R3 ;  /* 0x0000000802007824 */ /* 0x000fe200078e0203 */
[----:B------:R-:W-:-:S07]  /*bc80*/  SHF.L.U32 R5, R7, 0x1f, RZ ;  /* 0x0000001f07057819 */ /* 0x000fce00000006ff */
.L_x_288:
        /* <DEDUP_REMOVED lines=11> */
.L_x_289:
        /* <DEDUP_REMOVED lines=11> */
.L_x_290:
        /* <DEDUP_REMOVED lines=11> */
.L_x_291:
        /* <DEDUP_REMOVED lines=11> */
.L_x_292:
        /* <DEDUP_REMOVED lines=11> */
.L_x_293:
        /* <DEDUP_REMOVED lines=11> */
.L_x_294:
        /* <DEDUP_REMOVED lines=11> */
.L_x_295:
        /* <DEDUP_REMOVED lines=11> */
.L_x_296:
        /* <DEDUP_REMOVED lines=11> */
.L_x_297:
        /* <DEDUP_REMOVED lines=11> */
.L_x_298:
        /* <DEDUP_REMOVED lines=11> */
.L_x_299:
        /* <DEDUP_REMOVED lines=11> */
.L_x_300:
[----:B0-----:R0:W1:Y:S02]  /*c4d0*/  SYNCS.PHASECHK.TRANS64.TRYWAIT P0, [R2+URZ], R3 ;  /* 0x00000003020075a7 */ /* 0x001064000800017f */
[----:B-1----:R-:W-:Y:S05]  /*c4e0*/  @!P0 NANOSLEEP.SYNCS 0x989680 ;  /* 0x009896800000895d */ /* 0x002fea0003900000 */
[----:B------:R-:W1:Y:S02]  /*c4f0*/  @!P0 SYNCS.PHASECHK.TRANS64 P0, [R2+URZ], R3 ;  /* 0x00000003020085a7 */ /* 0x000e64000800007f */
[----:B-1----:R-:W-:Y:S05]  /*c500*/  @P0 EXIT ;  /* 0x000000000000094d */ /* 0x002fea0003800000 */
[----:B------:R-:W-:Y:S05]  /*c510*/  BRA `(.L_x_300) ;  /* 0xfffffffc00ec7947 */ /* 0x000fea000383ffff */
.L_x_301:
[----:B------:R-:W-:-:S00]  /*c520*/  BRA `(.L_x_301) ;  /* 0xfffffffc00fc7947 */ /* 0x000fc0000383ffff */
[----:B------:R-:W-:-:S00]  /*c530*/  NOP ;  /* 0x0000000000007918 */ /* 0x000fc00000000000 */
        /* <DEDUP_REMOVED lines=12> */
.L_x_302:


//--------------------- .nv.shared._ZN7cutlass13device_kernelINS_4conv6kernel13ConvUniversalINS1_16ConvProblemShapeILNS1_8OperatorE2ELi3EEENS1_10collective14CollectiveConvINS1_46MainloopSm90TmaGmmaWarpSpecializedImplicitGemmILS5_2ELi14ELi3EN4cute5tupleIJNSA_1CILi2EEENSC_ILi1EEESE_EEENS1_36KernelImplicitTmaWarpSpecializedSm90ELi1EEENSB_IJNSC_ILi128EEENSB_IJSI_EEENSB_IJNSC_ILi32EEEEEEEEENS_10bfloat16_tESN_NSA_8TiledMMAINSA_8MMA_AtomIJNSA_4SM904GMMA28MMA_64x128x16_F32BF16BF16_SSILNSR_5MajorE1ELST_1ELNSR_7ScaleInE1ELSU_1EEEEEENSA_6LayoutINSB_IJSE_SE_SE_EEENSB_IJNSC_ILi0EEESZ_SZ_EEEEENSB_IJNSA_10UnderscoreES12_S12_EEEEENS7_6detail26Sm90ImplicitGemmTileTraitsINSA_13SM90_TMA_LOADENSA_14ComposedLayoutINSA_7SwizzleILi3ELi4ELi3EEENSA_18smem_ptr_flag_bitsILi16EEENSX_INSB_IJNSB_IJNSC_ILi64EEESD_EEENSB_IJNSC_ILi8EEENSC_ILi4EEEEEENSB_IJSE_NSC_ILi14EEEEEEEEENSB_IJNSB_IJSE_NSC_ILi2048EEEEEENSB_IJS1D_NSC_ILi512EEEEEENSB_IJSZ_NSC_ILi4096EEEEEEEEEEEEEvEENS16_INSA_30SM90_TMA_LOAD_IM2COL_MULTICASTES1T_vEEEENS_8epilogue10collective6detail29Sm90TmaWarpSpecializedAdapterINS1Z_15DefaultEpilogueISN_NSB_IJlNSB_IJSE_lllEEESZ_EEES24_NS1Y_6thread17LinearCombinationISN_Li1EffLNS25_9ScaleType4KindE0ELNS_15FloatRoundStyleE2ESN_EENS_4gemm15EpilogueDefaultEEEEEvvEEEEvNT_6ParamsE --------------------------
	.section	.nv.shared._ZN7cutlass13device_kernelINS_4conv6kernel13ConvUniversalINS1_16ConvProblemShapeILNS1_8OperatorE2ELi3EEENS1_10collective14CollectiveConvINS1_46MainloopSm90TmaGmmaWarpSpecializedImplicitGemmILS5_2ELi14ELi3EN4cute5tupleIJNSA_1CILi2EEENSC_ILi1EEESE_EEENS1_36KernelImplicitTmaWarpSpecializedSm90ELi1EEENSB_IJNSC_ILi128EEENSB_IJSI_EEENSB_IJNSC_ILi32EEEEEEEEENS_10bfloat16_tESN_NSA_8TiledMMAINSA_8MMA_AtomIJNSA_4SM904GMMA28MMA_64x128x16_F32BF16BF16_SSILNSR_5MajorE1ELST_1ELNSR_7ScaleInE1ELSU_1EEEEEENSA_6LayoutINSB_IJSE_SE_SE_EEENSB_IJNSC_ILi0EEESZ_SZ_EEEEENSB_IJNSA_10UnderscoreES12_S12_EEEEENS7_6detail26Sm90ImplicitGemmTileTraitsINSA_13SM90_TMA_LOADENSA_14ComposedLayoutINSA_7SwizzleILi3ELi4ELi3EEENSA_18smem_ptr_flag_bitsILi16EEENSX_INSB_IJNSB_IJNSC_ILi64EEESD_EEENSB_IJNSC_ILi8EEENSC_ILi4EEEEEENSB_IJSE_NSC_ILi14EEEEEEEEENSB_IJNSB_IJSE_NSC_ILi2048EEEEEENSB_IJS1D_NSC_ILi512EEEEEENSB_IJSZ_NSC_ILi4096EEEEEEEEEEEEEvEENS16_INSA_30SM90_TMA_LOAD_IM2COL_MULTICASTES1T_vEEEENS_8epilogue10collective6detail29Sm90TmaWarpSpecializedAdapterINS1Z_15DefaultEpilogueISN_NSB_IJlNSB_IJSE_lllEEESZ_EEES24_NS1Y_6thread17LinearCombinationISN_Li1EffLNS25_9ScaleType4KindE0ELNS_15FloatRoundStyleE2ESN_EENS_4gemm15EpilogueDefaultEEEEEvvEEEEvNT_6ParamsE,"aw",@nobits
	.sectionflags	@""
	.align	16
	.zero		1024


//--------------------- .nv.shared.reserved.0     --------------------------
	.section	.nv.shared.reserved.0,"aw",@nobits
	.weak		__nv_reservedSMEM_offset_0_alias
	.size		__nv_reservedSMEM_offset_0_alias, 0, 0
	.other		__nv_reservedSMEM_offset_0_alias,@"STO_CUDA_RESERVED_SHARED STV_DEFAULT"
__nv_reservedSMEM_offset_0_alias:
	.zero		0


//--------------------- .nv.global                --------------------------
	.section	.nv.global,"aw",@nobits
.nv.global:
	.type		_ZN39_INTERNAL_95943029_4_k_cu_3013ff49_36454cute1_E,@object
	.size		_ZN39_INTERNAL_95943029_4_k_cu_3013ff49_36454cute1_E,(_ZN39_INTERNAL_95943029_4_k_cu_3013ff49_36454cuda3std3__45__cpo6cbeginE - _ZN39_INTERNAL_95943029_4_k_cu_3013ff49_36454cute1_E)
_ZN39_INTERNAL_95943029_4_k_cu_3013ff49_36454cute1_E:
	.zero		1
	.type		_ZN39_INTERNAL_95943029_4_k_cu_3013ff49_36454cuda3std3__45__cpo6cbeginE,@object
	.size		_ZN39_INTERNAL_95943029_4_k_cu_3013ff49_36454cuda3std3__45__cpo6cbeginE,(_ZN39_INTERNAL_95943029_4_k_cu_3013ff49_36454cuda3std3__48in_placeE - _ZN39_INTERNAL_95943029_4_k_cu_3013ff49_36454cuda3std3__45__cpo6cbeginE)
_ZN39_INTERNAL_95943029_4_k_cu_3013ff49_36454cuda3std3__45__cpo6cbeginE:
	.zero		1
	.type		_ZN39_INTERNAL_95943029_4_k_cu_3013ff49_36454cuda3std3__48in_placeE,@object
	.size		_ZN39_INTERNAL_95943029_4_k_cu_3013ff49_36454cuda3std3__48in_placeE,(_ZN39_INTERNAL_95943029_4_k_cu_3013ff49_36454cuda3std6ranges3__45__cpo9iter_moveE - _ZN39_INTERNAL_95943029_4_k_cu_3013ff49_36454cuda3std3__48in_placeE)
_ZN39_INTERNAL_95943029_4_k_cu_3013ff49_36454cuda3std3__48in_placeE:
	.zero		1
	.type		_ZN39_INTERNAL_95943029_4_k_cu_3013ff49_36454cuda3std6ranges3__45__cpo9iter_moveE,@object
	.size		_ZN39_INTERNAL_95943029_4_k_cu_3013ff49_36454cuda3std6ranges3__45__cpo9iter_moveE,(_ZN39_INTERNAL_95943029_4_k_cu_3013ff49_36454cuda3std3__45__cpo5beginE - _ZN39_INTERNAL_95943029_4_k_cu_3013ff49_36454cuda3std6ranges3__45__cpo9iter_moveE)
_ZN39_INTERNAL_95943029_4_k_cu_3013ff49_36454cuda3std6ranges3__45__cpo9iter_moveE:
	.zero		1
	.type		_ZN39_INTERNAL_95943029_4_k_cu_3013ff49_36454cuda3std3__45__cpo5beginE,@object
	.size		_ZN39_INTERNAL_95943029_4_k_cu_3013ff49_36454cuda3std3__45__cpo5beginE,(_ZN39_INTERNAL_95943029_4_k_cu_3013ff49_36454cuda3std3__441_GLOBAL__N__95943029_4_k_cu_3013ff49_36456ignoreE - _ZN39_INTERNAL_95943029_4_k_cu_3013ff49_36454cuda3std3__45__cpo5beginE)
_ZN39_INTERNAL_95943029_4_k_cu_3013ff49_36454cuda3std3__45__cpo5beginE:
	.zero		1
	.type		_ZN39_INTERNAL_95943029_4_k_cu_3013ff49_36454cuda3std3__441_GLOBAL__N__95943029_4_k_cu_3013ff49_36456ignoreE,@object
	.size		_ZN39_INTERNAL_95943029_4_k_cu_3013ff49_36454cuda3std3__441_GLOBAL__N__95943029_4_k_cu_3013ff49_36456ignoreE,(_ZN39_INTERNAL_95943029_4_k_cu_3013ff49_36454cute7productE - _ZN39_INTERNAL_95943029_4_k_cu_3013ff49_36454cuda3std3__441_GLOBAL__N__95943029_4_k_cu_3013ff49_36456ignoreE)
_ZN39_INTERNAL_95943029_4_k_cu_3013ff49_36454cuda3std3__441_GLOBAL__N__95943029_4_k_cu_3013ff49_36456ignoreE:
	.zero		1
	.type		_ZN39_INTERNAL_95943029_4_k_cu_3013ff49_36454cute7productE,@object
	.size		_ZN39_INTERNAL_95943029_4_k_cu_3013ff49_36454cute7productE,(_ZN39_INTERNAL_95943029_4_k_cu_3013ff49_36454cuda3std3__45__cpo3endE - _ZN39_INTERNAL_95943029_4_k_cu_3013ff49_36454cute7productE)
_ZN39_INTERNAL_95943029_4_k_cu_3013ff49_36454cute7productE:
	.zero		1
	.type		_ZN39_INTERNAL_95943029_4_k_cu_3013ff49_36454cuda3std3__45__cpo3endE,@object
	.size		_ZN39_INTERNAL_95943029_4_k_cu_3013ff49_36454cuda3std3__45__cpo3endE,(_ZN39_INTERNAL_95943029_4_k_cu_3013ff49_36454cuda3std3__419piecewise_constructE - _ZN39_INTERNAL_95943029_4_k_cu_3013ff49_36454cuda3std3__45__cpo3endE)
_ZN39_INTERNAL_95943029_4_k_cu_3013ff49_36454cuda3std3__45__cpo3endE:
	.zero		1
	.type		_ZN39_INTERNAL_95943029_4_k_cu_3013ff49_36454cuda3std3__419piecewise_constructE,@object
	.size		_ZN39_INTERNAL_95943029_4_k_cu_3013ff49_36454cuda3std3__419piecewise_constructE,(_ZN39_INTERNAL_95943029_4_k_cu_3013ff49_36454cuda3std3__45__cpo4cendE - _ZN39_INTERNAL_95943029_4_k_cu_3013ff49_36454cuda3std3__419piecewise_constructE)
_ZN39_INTERNAL_95943029_4_k_cu_3013ff49_36454cuda3std3__419piecewise_constructE:
	.zero		1
	.type		_ZN39_INTERNAL_95943029_4_k_cu_3013ff49_36454cuda3std3__45__cpo4cendE,@object
	.size		_ZN39_INTERNAL_95943029_4_k_cu_3013ff49_36454cuda3std3__45__cpo4cendE,(_ZN39_INTERNAL_95943029_4_k_cu_3013ff49_36454cuda3std6ranges3__45__cpo4swapE - _ZN39_INTERNAL_95943029_4_k_cu_3013ff49_36454cuda3std3__45__cpo4cendE)
_ZN39_INTERNAL_95943029_4_k_cu_3013ff49_36454cuda3std3__45__cpo4cendE:
	.zero		1
	.type		_ZN39_INTERNAL_95943029_4_k_cu_3013ff49_36454cuda3std6ranges3__45__cpo4swapE,@object
	.size		_ZN39_INTERNAL_95943029_4_k_cu_3013ff49_36454cuda3std6ranges3__45__cpo4swapE,(.L_7 - _ZN39_INTERNAL_95943029_4_k_cu_3013ff49_36454cuda3std6ranges3__45__cpo4swapE)
_ZN39_INTERNAL_95943029_4_k_cu_3013ff49_36454cuda3std6ranges3__45__cpo4swapE:
	.zero		1
.L_7:


//--------------------- .nv.constant0._ZN7cutlass13device_kernelINS_4conv6kernel13ConvUniversalINS1_16ConvProblemShapeILNS1_8OperatorE2ELi3EEENS1_10collective14CollectiveConvINS1_46MainloopSm90TmaGmmaWarpSpecializedImplicitGemmILS5_2ELi14ELi3EN4cute5tupleIJNSA_1CILi2EEENSC_ILi1EEESE_EEENS1_36KernelImplicitTmaWarpSpecializedSm90ELi1EEENSB_IJNSC_ILi128EEENSB_IJSI_EEENSB_IJNSC_ILi32EEEEEEEEENS_10bfloat16_tESN_NSA_8TiledMMAINSA_8MMA_AtomIJNSA_4SM904GMMA28MMA_64x128x16_F32BF16BF16_SSILNSR_5MajorE1ELST_1ELNSR_7ScaleInE1ELSU_1EEEEEENSA_6LayoutINSB_IJSE_SE_SE_EEENSB_IJNSC_ILi0EEESZ_SZ_EEEEENSB_IJNSA_10UnderscoreES12_S12_EEEEENS7_6detail26Sm90ImplicitGemmTileTraitsINSA_13SM90_TMA_LOADENSA_14ComposedLayoutINSA_7SwizzleILi3ELi4ELi3EEENSA_18smem_ptr_flag_bitsILi16EEENSX_INSB_IJNSB_IJNSC_ILi64EEESD_EEENSB_IJNSC_ILi8EEENSC_ILi4EEEEEENSB_IJSE_NSC_ILi14EEEEEEEEENSB_IJNSB_IJSE_NSC_ILi2048EEEEEENSB_IJS1D_NSC_ILi512EEEEEENSB_IJSZ_NSC_ILi4096EEEEEEEEEEEEEvEENS16_INSA_30SM90_TMA_LOAD_IM2COL_MULTICASTES1T_vEEEENS_8epilogue10collective6detail29Sm90TmaWarpSpecializedAdapterINS1Z_15DefaultEpilogueISN_NSB_IJlNSB_IJSE_lllEEESZ_EEES24_NS1Y_6thread17LinearCombinationISN_Li1EffLNS25_9ScaleType4KindE0ELNS_15FloatRoundStyleE2ESN_EENS_4gemm15EpilogueDefaultEEEEEvvEEEEvNT_6ParamsE --------------------------
	.section	.nv.constant0._ZN7cutlass13device_kernelINS_4conv6kernel13ConvUniversalINS1_16ConvProblemShapeILNS1_8OperatorE2ELi3EEENS1_10collective14CollectiveConvINS1_46MainloopSm90TmaGmmaWarpSpecializedImplicitGemmILS5_2ELi14ELi3EN4cute5tupleIJNSA_1CILi2EEENSC_ILi1EEESE_EEENS1_36KernelImplicitTmaWarpSpecializedSm90ELi1EEENSB_IJNSC_ILi128EEENSB_IJSI_EEENSB_IJNSC_ILi32EEEEEEEEENS_10bfloat16_tESN_NSA_8TiledMMAINSA_8MMA_AtomIJNSA_4SM904GMMA28MMA_64x128x16_F32BF16BF16_SSILNSR_5MajorE1ELST_1ELNSR_7ScaleInE1ELSU_1EEEEEENSA_6LayoutINSB_IJSE_SE_SE_EEENSB_IJNSC_ILi0EEESZ_SZ_EEEEENSB_IJNSA_10UnderscoreES12_S12_EEEEENS7_6detail26Sm90ImplicitGemmTileTraitsINSA_13SM90_TMA_LOADENSA_14ComposedLayoutINSA_7SwizzleILi3ELi4ELi3EEENSA_18smem_ptr_flag_bitsILi16EEENSX_INSB_IJNSB_IJNSC_ILi64EEESD_EEENSB_IJNSC_ILi8EEENSC_ILi4EEEEEENSB_IJSE_NSC_ILi14EEEEEEEEENSB_IJNSB_IJSE_NSC_ILi2048EEEEEENSB_IJS1D_NSC_ILi512EEEEEENSB_IJSZ_NSC_ILi4096EEEEEEEEEEEEEvEENS16_INSA_30SM90_TMA_LOAD_IM2COL_MULTICASTES1T_vEEEENS_8epilogue10collective6detail29Sm90TmaWarpSpecializedAdapterINS1Z_15DefaultEpilogueISN_NSB_IJlNSB_IJSE_lllEEESZ_EEES24_NS1Y_6thread17LinearCombinationISN_Li1EffLNS25_9ScaleType4KindE0ELNS_15FloatRoundStyleE2ESN_EENS_4gemm15EpilogueDefaultEEEEEvvEEEEvNT_6ParamsE,"a",@progbits
	.sectionflags	@""
	.align	4
.nv.constant0._ZN7cutlass13device_kernelINS_4conv6kernel13ConvUniversalINS1_16ConvProblemShapeILNS1_8OperatorE2ELi3EEENS1_10collective14CollectiveConvINS1_46MainloopSm90TmaGmmaWarpSpecializedImplicitGemmILS5_2ELi14ELi3EN4cute5tupleIJNSA_1CILi2EEENSC_ILi1EEESE_EEENS1_36KernelImplicitTmaWarpSpecializedSm90ELi1EEENSB_IJNSC_ILi128EEENSB_IJSI_EEENSB_IJNSC_ILi32EEEEEEEEENS_10bfloat16_tESN_NSA_8TiledMMAINSA_8MMA_AtomIJNSA_4SM904GMMA28MMA_64x128x16_F32BF16BF16_SSILNSR_5MajorE1ELST_1ELNSR_7ScaleInE1ELSU_1EEEEEENSA_6LayoutINSB_IJSE_SE_SE_EEENSB_IJNSC_ILi0EEESZ_SZ_EEEEENSB_IJNSA_10UnderscoreES12_S12_EEEEENS7_6detail26Sm90ImplicitGemmTileTraitsINSA_13SM90_TMA_LOADENSA_14ComposedLayoutINSA_7SwizzleILi3ELi4ELi3EEENSA_18smem_ptr_flag_bitsILi16EEENSX_INSB_IJNSB_IJNSC_ILi64EEESD_EEENSB_IJNSC_ILi8EEENSC_ILi4EEEEEENSB_IJSE_NSC_ILi14EEEEEEEEENSB_IJNSB_IJSE_NSC_ILi2048EEEEEENSB_IJS1D_NSC_ILi512EEEEEENSB_IJSZ_NSC_ILi4096EEEEEEEEEEEEEvEENS16_INSA_30SM90_TMA_LOAD_IM2COL_MULTICASTES1T_vEEEENS_8epilogue10collective6detail29Sm90TmaWarpSpecializedAdapterINS1Z_15DefaultEpilogueISN_NSB_IJlNSB_IJSE_lllEEESZ_EEES24_NS1Y_6thread17LinearCombinationISN_Li1EffLNS25_9ScaleType4KindE0ELNS_15FloatRoundStyleE2ESN_EENS_4gemm15EpilogueDefaultEEEEEvvEEEEvNT_6ParamsE:
	.zero		1664


//--------------------- SYMBOLS --------------------------

	.type		.nv.reservedSmem.offset0,@object
	.size		.nv.reservedSmem.offset0,0x4
